	.headerflags	@"EF_CUDA_TEXMODE_UNIFIED EF_CUDA_64BIT_ADDRESS EF_CUDA_SM86 EF_CUDA_VIRTUAL_SM(EF_CUDA_SM86)"
	.elftype	@"ET_EXEC"


//--------------------- .nv.info                  --------------------------
	.section	.nv.info,"",@"SHT_CUDA_INFO"
	.align	4


	//----- nvinfo : EIATTR_REGCOUNT
	.align		4
        /*0000*/ 	.byte	0x04, 0x2f
        /*0002*/ 	.short	(.L_1 - .L_0)
	.align		4
.L_0:
        /*0004*/ 	.word	index@(triton_mm)
        /*0008*/ 	.word	0x00000066


	//----- nvinfo : EIATTR_MAX_STACK_SIZE
	.align		4
.L_1:
        /*000c*/ 	.byte	0x04, 0x23
        /*000e*/ 	.short	(.L_3 - .L_2)
	.align		4
.L_2:
        /*0010*/ 	.word	index@(triton_mm)
        /*0014*/ 	.word	0x00000000


	//----- nvinfo : EIATTR_MIN_STACK_SIZE
	.align		4
.L_3:
        /*0018*/ 	.byte	0x04, 0x12
        /*001a*/ 	.short	(.L_5 - .L_4)
	.align		4
.L_4:
        /*001c*/ 	.word	index@(triton_mm)
        /*0020*/ 	.word	0x00000000


	//----- nvinfo : EIATTR_FRAME_SIZE
	.align		4
.L_5:
        /*0024*/ 	.byte	0x04, 0x11
        /*0026*/ 	.short	(.L_7 - .L_6)
	.align		4
.L_6:
        /*0028*/ 	.word	index@(triton_mm)
        /*002c*/ 	.word	0x00000000
.L_7:


//--------------------- .nv.info.triton_mm        --------------------------
	.section	.nv.info.triton_mm,"",@"SHT_CUDA_INFO"
	.align	4


	//----- nvinfo : EIATTR_CUDA_API_VERSION
	.align		4
        /*0000*/ 	.byte	0x04, 0x37
        /*0002*/ 	.short	(.L_9 - .L_8)
.L_8:
        /*0004*/ 	.word	0x0000007b


	//----- nvinfo : EIATTR_SW2861232_WAR
	.align		4
.L_9:
        /*0008*/ 	.byte	0x01, 0x35
	.zero		2


	//----- nvinfo : EIATTR_PARAM_CBANK
	.align		4
        /*000c*/ 	.byte	0x04, 0x0a
        /*000e*/ 	.short	(.L_11 - .L_10)
	.align		4
.L_10:
        /*0010*/ 	.word	index@(.nv.constant0.triton_mm)
        /*0014*/ 	.short	0x0160
        /*0016*/ 	.short	0x0024


	//----- nvinfo : EIATTR_CBANK_PARAM_SIZE
	.align		4
.L_11:
        /*0018*/ 	.byte	0x03, 0x19
        /*001a*/ 	.short	0x0024


	//----- nvinfo : EIATTR_KPARAM_INFO
	.align		4
        /*001c*/ 	.byte	0x04, 0x17
        /*001e*/ 	.short	(.L_13 - .L_12)
.L_12:
        /*0020*/ 	.word	0x00000000
        /*0024*/ 	.short	0x0004
        /*0026*/ 	.short	0x0020
        /*0028*/ 	.byte	0x00, 0xf0, 0x11, 0x00


	//----- nvinfo : EIATTR_KPARAM_INFO
	.align		4
.L_13:
        /*002c*/ 	.byte	0x04, 0x17
        /*002e*/ 	.short	(.L_15 - .L_14)
.L_14:
        /*0030*/ 	.word	0x00000000
        /*0034*/ 	.short	0x0003
        /*0036*/ 	.short	0x0018
        /*0038*/ 	.byte	0x00, 0xf0, 0x21, 0x00


	//----- nvinfo : EIATTR_KPARAM_INFO
	.align		4
.L_15:
        /*003c*/ 	.byte	0x04, 0x17
        /*003e*/ 	.short	(.L_17 - .L_16)
.L_16:
        /*0040*/ 	.word	0x00000000
        /*0044*/ 	.short	0x0002
        /*0046*/ 	.short	0x0010
        /*0048*/ 	.byte	0x00, 0xf0, 0x21, 0x00


	//----- nvinfo : EIATTR_KPARAM_INFO
	.align		4
.L_17:
        /*004c*/ 	.byte	0x04, 0x17
        /*004e*/ 	.short	(.L_19 - .L_18)
.L_18:
        /*0050*/ 	.word	0x00000000
        /*0054*/ 	.short	0x0001
        /*0056*/ 	.short	0x0008
        /*0058*/ 	.byte	0x00, 0xf0, 0x21, 0x00


	//----- nvinfo : EIATTR_KPARAM_INFO
	.align		4
.L_19:
        /*005c*/ 	.byte	0x04, 0x17
        /*005e*/ 	.short	(.L_21 - .L_20)
.L_20:
        /*0060*/ 	.word	0x00000000
        /*0064*/ 	.short	0x0000
        /*0066*/ 	.short	0x0000
        /*0068*/ 	.byte	0x00, 0xf0, 0x21, 0x00


	//----- nvinfo : EIATTR_MAXREG_COUNT
	.align		4
.L_21:
        /*006c*/ 	.byte	0x03, 0x1b
        /*006e*/ 	.short	0x00ff


	//----- nvinfo : EIATTR_EXIT_INSTR_OFFSETS
	.align		4
        /*0070*/ 	.byte	0x04, 0x1c
        /*0072*/ 	.short	(.L_23 - .L_22)


	//   ....[0]....
.L_22:
        /*0074*/ 	.word	0x00000040


	//   ....[1]....
        /*0078*/ 	.word	0x000066c0


	//   ....[2]....
        /*007c*/ 	.word	0x000066e0


	//----- nvinfo : EIATTR_MAX_THREADS
	.align		4
.L_23:
        /*0080*/ 	.byte	0x04, 0x05
        /*0082*/ 	.short	(.L_25 - .L_24)
.L_24:
        /*0084*/ 	.word	0x00000080
        /*0088*/ 	.word	0x00000001
        /*008c*/ 	.word	0x00000001
.L_25:


//--------------------- .nv.rel.action            --------------------------
	.section	.nv.rel.action,"",@"SHT_CUDA_RELOCINFO"
	.align	8
	.sectionentsize	8
        /*0000*/ 	.byte	0x73, 0x00, 0x00, 0x00, 0x00, 0x00, 0x00, 0x00, 0x00, 0x00, 0x00, 0x11, 0x25, 0x00, 0x05, 0x36


//--------------------- .nv.constant0.triton_mm   --------------------------
	.section	.nv.constant0.triton_mm,"a",@progbits
	.align	4
.nv.constant0.triton_mm:
	.zero		388


//--------------------- .text.triton_mm           --------------------------
	.section	.text.triton_mm,"ax",@progbits
	.sectionflags	@"SHF_BARRIERS=1"
	.sectioninfo	@"SHI_REGISTERS=102"
	.align	128
        .global         triton_mm
        .type           triton_mm,@function
        .size           triton_mm,(.L_x_3 - triton_mm)
        .other          triton_mm,@"STO_CUDA_ENTRY STV_DEFAULT"
triton_mm:
.text.triton_mm:
[----:B------:R-:W-:-:S02]  /*0000*/  MOV R1, c[0x0][0x28] ;  /* 0x00000a0000017a02 */ /* 0x000fc40000000f00 */
[----:B------:R-:W-:-:S05]  /*0010*/  MOV R0, c[0x0][0x180] ;  /* 0x0000600000007a02 */ /* 0x000fca0000000f00 */
[----:B------:R-:W-:-:S05]  /*0020*/  IMAD R2, R0, 0x1900, RZ ;  /* 0x0000190000027824 */ /* 0x000fca00078e02ff */
[----:B------:R-:W-:-:S13]  /*0030*/  ISETP.NE.AND P0, PT, R2, RZ, PT ;  /* 0x000000ff0200720c */ /* 0x000fda0003f05270 */
[----:B------:R-:W-:Y:S05]  /*0040*/  @!P0 EXIT ;  /* 0x000000000000894d */ /* 0x000fea0003800000 */
[----:B------:R-:W1:Y:S01]  /*0050*/  S2R R10, SR_CTAID.X ;  /* 0x00000000000a7919 */ /* 0x000e620000002500 */
[----:B------:R-:W-:Y:S01]  /*0060*/  IMAD R0, R0, 0x32, RZ ;  /* 0x0000003200007824 */ /* 0x000fe200078e02ff */
[----:B------:R-:W-:Y:S02]  /*0070*/  ULDC.64 UR4, c[0x0][0x118] ;  /* 0x0000460000047ab9 */ /* 0x000fe40000000a00 */
[----:B------:R-:W2:Y:S02]  /*0080*/  S2R R16, SR_TID.X ;  /* 0x0000000000107919 */ /* 0x000ea40000002100 */
[----:B------:R-:W-:Y:S02]  /*0090*/  IADD3 R2, R0, 0x1f, RZ ;  /* 0x0000001f00027810 */ /* 0x000fe40007ffe0ff */
[----:B-1----:R-:W-:Y:S02]  /*00a0*/  SHF.R.S32.HI R3, RZ, 0x1f, R10 ;  /* 0x0000001fff037819 */ /* 0x002fe4000001140a */
[----:B------:R-:W-:-:S02]  /*00b0*/  ISETP.GE.AND P1, PT, R10, RZ, PT ;  /* 0x000000ff0a00720c */ /* 0x000fc40003f26270 */
[----:B------:R-:W-:Y:S02]  /*00c0*/  LEA.HI R4, R3, R10, RZ, 0x5 ;  /* 0x0000000a03047211 */ /* 0x000fe400078f28ff */
[----:B------:R-:W-:Y:S02]  /*00d0*/  SHF.R.S32.HI R3, RZ, 0x1f, R2 ;  /* 0x0000001fff037819 */ /* 0x000fe40000011402 */
[----:B------:R-:W-:Y:S02]  /*00e0*/  SHF.R.S32.HI R5, RZ, 0x5, R4 ;  /* 0x00000005ff057819 */ /* 0x000fe40000011404 */
[----:B------:R-:W-:Y:S02]  /*00f0*/  LEA.HI R3, R3, R2, RZ, 0x5 ;  /* 0x0000000203037211 */ /* 0x000fe400078f28ff */
[----:B------:R-:W-:Y:S02]  /*0100*/  SHF.L.U32 R6, R5, 0x3, RZ ;  /* 0x0000000305067819 */ /* 0x000fe400000006ff */
[----:B------:R-:W-:-:S02]  /*0110*/  LOP3.LUT R4, R4, 0xffffffe0, RZ, 0xc0, !PT ;  /* 0xffffffe004047812 */ /* 0x000fc400078ec0ff */
[----:B------:R-:W-:Y:S02]  /*0120*/  LEA.HI.SX32 R3, R3, -R6, 0x1b ;  /* 0x8000000603037211 */ /* 0x000fe400078fdaff */
[----:B--2---:R-:W-:Y:S02]  /*0130*/  SHF.R.U32.HI R82, RZ, 0x3, R16 ;  /* 0x00000003ff527819 */ /* 0x004fe40000011610 */
[----:B------:R-:W-:Y:S02]  /*0140*/  IMNMX R5, R3, 0x8, PT ;  /* 0x0000000803057817 */ /* 0x000fe40003800200 */
[----:B------:R-:W-:Y:S02]  /*0150*/  SGXT.U32 R82, R82, 0x4 ;  /* 0x000000045252781a */ /* 0x000fe40000000000 */
[-C--:B------:R-:W-:Y:S02]  /*0160*/  IABS R15, R5.reuse ;  /* 0x00000005000f7213 */ /* 0x080fe40000000000 */
[----:B------:R-:W-:-:S02]  /*0170*/  IABS R11, R5 ;  /* 0x00000005000b7213 */ /* 0x000fc40000000000 */
[----:B------:R-:W1:Y:S01]  /*0180*/  I2F.RP R7, R15 ;  /* 0x0000000f00077306 */ /* 0x000e620000209400 */
[C---:B------:R-:W-:Y:S02]  /*0190*/  SHF.L.U32 R93, R16.reuse, 0x2, RZ ;  /* 0x00000002105d7819 */ /* 0x040fe400000006ff */
[----:B------:R-:W-:Y:S02]  /*01a0*/  IADD3 R12, RZ, -R11, RZ ;  /* 0x8000000bff0c7210 */ /* 0x000fe40007ffe0ff */
[C---:B------:R-:W-:Y:S02]  /*01b0*/  SHF.L.U32 R84, R16.reuse, 0x6, RZ ;  /* 0x0000000610547819 */ /* 0x040fe400000006ff */
[----:B------:R-:W-:Y:S02]  /*01c0*/  SHF.L.U32 R83, R16, 0x1, RZ ;  /* 0x0000000110537819 */ /* 0x000fe400000006ff */
[----:B------:R-:W-:Y:S02]  /*01d0*/  LOP3.LUT R84, R84, 0x3c00, RZ, 0xc0, !PT ;  /* 0x00003c0054547812 */ /* 0x000fe400078ec0ff */
[----:B------:R-:W-:Y:S01]  /*01e0*/  LOP3.LUT R83, R83, 0x1e, RZ, 0xc0, !PT ;  /* 0x0000001e53537812 */ /* 0x000fe200078ec0ff */
[----:B-1----:R-:W1:Y:S02]  /*01f0*/  MUFU.RCP R7, R7 ;  /* 0x0000000700077308 */ /* 0x002e640000001000 */
[----:B-1----:R-:W-:-:S06]  /*0200*/  IADD3 R2, R7, 0xffffffe, RZ ;  /* 0x0ffffffe07027810 */ /* 0x002fcc0007ffe0ff */
[----:B------:R1:W2:Y:S02]  /*0210*/  F2I.FTZ.U32.TRUNC.NTZ R3, R2 ;  /* 0x0000000200037305 */ /* 0x0002a4000021f000 */
[----:B-1----:R-:W-:Y:S02]  /*0220*/  MOV R2, RZ ;  /* 0x000000ff00027202 */ /* 0x002fe40000000f00 */
[----:B--2---:R-:W-:-:S05]  /*0230*/  IADD3 R8, RZ, -R3, RZ ;  /* 0x80000003ff087210 */ /* 0x004fca0007ffe0ff */
[----:B------:R-:W-:Y:S01]  /*0240*/  IMAD R9, R8, R15, RZ ;  /* 0x0000000f08097224 */ /* 0x000fe200078e02ff */
[-C--:B------:R-:W-:Y:S02]  /*0250*/  IABS R8, R10.reuse ;  /* 0x0000000a00087213 */ /* 0x080fe40000000000 */
[----:B------:R-:W-:Y:S01]  /*0260*/  IADD3 R10, -R4, R10, RZ ;  /* 0x0000000a040a7210 */ /* 0x000fe20007ffe1ff */
[----:B------:R-:W-:Y:S01]  /*0270*/  IMAD.HI.U32 R3, R3, R9, R2 ;  /* 0x0000000903037227 */ /* 0x000fe200078e0002 */
[----:B------:R-:W-:Y:S02]  /*0280*/  IABS R2, R0 ;  /* 0x0000000000027213 */ /* 0x000fe40000000000 */
[----:B------:R-:W-:Y:S02]  /*0290*/  IABS R4, R10 ;  /* 0x0000000a00047213 */ /* 0x000fe40000000000 */
[----:B------:R-:W1:Y:S01]  /*02a0*/  I2F.RP R9, R2 ;  /* 0x0000000200097306 */ /* 0x000e620000209400 */
[----:B------:R-:W-:-:S04]  /*02b0*/  IMAD.HI.U32 R7, R3, R8, RZ ;  /* 0x0000000803077227 */ /* 0x000fc800078e00ff */
[----:B------:R-:W-:Y:S02]  /*02c0*/  IMAD R8, R7, R12, R8 ;  /* 0x0000000c07087224 */ /* 0x000fe400078e0208 */
[----:B------:R-:W-:-:S03]  /*02d0*/  IMAD.HI.U32 R11, R3, R4, RZ ;  /* 0x00000004030b7227 */ /* 0x000fc600078e00ff */
[----:B------:R-:W-:Y:S01]  /*02e0*/  ISETP.GT.U32.AND P0, PT, R15, R8, PT ;  /* 0x000000080f00720c */ /* 0x000fe20003f04070 */
[----:B-1----:R-:W1:-:S12]  /*02f0*/  MUFU.RCP R9, R9 ;  /* 0x0000000900097308 */ /* 0x002e580000001000 */
[----:B------:R-:W-:-:S04]  /*0300*/  @!P0 IADD3 R8, R8, -R15, RZ ;  /* 0x8000000f08088210 */ /* 0x000fc80007ffe0ff */
[----:B------:R-:W-:Y:S02]  /*0310*/  ISETP.GT.U32.AND P0, PT, R15, R8, PT ;  /* 0x000000080f00720c */ /* 0x000fe40003f04070 */
[----:B-1----:R-:W-:Y:S02]  /*0320*/  IADD3 R7, R9, 0xffffffe, RZ ;  /* 0x0ffffffe09077810 */ /* 0x002fe40007ffe0ff */
[----:B------:R-:W-:-:S04]  /*0330*/  LOP3.LUT R9, RZ, R5, RZ, 0x33, !PT ;  /* 0x00000005ff097212 */ /* 0x000fc800078e33ff */
[----:B------:R-:W1:Y:S05]  /*0340*/  F2I.FTZ.U32.TRUNC.NTZ R7, R7 ;  /* 0x0000000700077305 */ /* 0x000e6a000021f000 */
[----:B------:R-:W-:Y:S02]  /*0350*/  @!P0 IADD3 R8, R8, -R15, RZ ;  /* 0x8000000f08088210 */ /* 0x000fe40007ffe0ff */
[----:B------:R-:W-:Y:S02]  /*0360*/  ISETP.NE.AND P0, PT, R5, RZ, PT ;  /* 0x000000ff0500720c */ /* 0x000fe40003f05270 */
[----:B------:R-:W-:Y:S02]  /*0370*/  @!P1 IADD3 R8, -R8, RZ, RZ ;  /* 0x000000ff08089210 */ /* 0x000fe40007ffe1ff */
[----:B------:R-:W-:-:S02]  /*0380*/  LOP3.LUT R5, R10, R5, RZ, 0x3c, !PT ;  /* 0x000000050a057212 */ /* 0x000fc400078e3cff */
[----:B------:R-:W-:Y:S01]  /*0390*/  SEL R3, R9, R8, !P0 ;  /* 0x0000000809037207 */ /* 0x000fe20004000000 */
[----:B------:R-:W-:Y:S01]  /*03a0*/  IMAD R8, R11, R12, R4 ;  /* 0x0000000c0b087224 */ /* 0x000fe200078e0204 */
[----:B------:R-:W-:Y:S02]  /*03b0*/  SHF.R.U32.HI R4, RZ, 0x5, R16 ;  /* 0x00000005ff047819 */ /* 0x000fe40000011610 */
[----:B------:R-:W-:Y:S02]  /*03c0*/  IADD3 R3, R6, R3, RZ ;  /* 0x0000000306037210 */ /* 0x000fe40007ffe0ff */
[----:B-1----:R-:W-:Y:S02]  /*03d0*/  IADD3 R17, RZ, -R7, RZ ;  /* 0x80000007ff117210 */ /* 0x002fe40007ffe0ff */
[----:B------:R-:W-:Y:S02]  /*03e0*/  SGXT.U32 R4, R4, 0x2 ;  /* 0x000000020404781a */ /* 0x000fe40000000000 */
[----:B------:R-:W-:Y:S01]  /*03f0*/  SHF.L.U32 R13, R3, 0x5, RZ ;  /* 0x00000005030d7819 */ /* 0x000fe200000006ff */
[----:B------:R-:W-:Y:S01]  /*0400*/  IMAD R3, R17, R2, RZ ;  /* 0x0000000211037224 */ /* 0x000fe200078e02ff */
[----:B------:R-:W-:-:S02]  /*0410*/  MOV R6, RZ ;  /* 0x000000ff00067202 */ /* 0x000fc40000000f00 */
[----:B------:R-:W-:Y:S02]  /*0420*/  ISETP.GT.U32.AND P2, PT, R15, R8, PT ;  /* 0x000000080f00720c */ /* 0x000fe40003f44070 */
[----:B------:R-:W-:Y:S01]  /*0430*/  LOP3.LUT R14, R13, R4, RZ, 0xfc, !PT ;  /* 0x000000040d0e7212 */ /* 0x000fe200078efcff */
[----:B------:R-:W-:Y:S01]  /*0440*/  IMAD.HI.U32 R6, R7, R3, R6 ;  /* 0x0000000307067227 */ /* 0x000fe200078e0006 */
[----:B------:R-:W-:Y:S02]  /*0450*/  IABS R3, R0 ;  /* 0x0000000000037213 */ /* 0x000fe40000000000 */
[----:B------:R-:W-:Y:S02]  /*0460*/  IABS R7, R14 ;  /* 0x0000000e00077213 */ /* 0x000fe40000000000 */
[----:B------:R-:W-:Y:S02]  /*0470*/  IADD3 R19, RZ, -R3, RZ ;  /* 0x80000003ff137210 */ /* 0x000fe40007ffe0ff */
[----:B------:R-:W-:Y:S01]  /*0480*/  ISETP.GE.AND P3, PT, R5, RZ, PT ;  /* 0x000000ff0500720c */ /* 0x000fe20003f66270 */
[----:B------:R-:W-:Y:S01]  /*0490*/  IMAD.HI.U32 R3, R6, R7, RZ ;  /* 0x0000000706037227 */ /* 0x000fe200078e00ff */
[----:B------:R-:W-:-:S02]  /*04a0*/  LOP3.LUT R18, R13, 0x4, R4, 0xfe, !PT ;  /* 0x000000040d127812 */ /* 0x000fc400078efe04 */
[----:B------:R-:W-:Y:S01]  /*04b0*/  @!P2 IADD3 R8, R8, -R15, RZ ;  /* 0x8000000f0808a210 */ /* 0x000fe20007ffe0ff */
[----:B------:R-:W-:Y:S01]  /*04c0*/  IMAD R5, R3, R19, R7 ;  /* 0x0000001303057224 */ /* 0x000fe200078e0207 */
[----:B------:R-:W-:Y:S02]  /*04d0*/  @!P2 IADD3 R11, R11, 0x1, RZ ;  /* 0x000000010b0ba810 */ /* 0x000fe40007ffe0ff */
[----:B------:R-:W-:Y:S02]  /*04e0*/  ISETP.GE.U32.AND P1, PT, R8, R15, PT ;  /* 0x0000000f0800720c */ /* 0x000fe40003f26070 */
[----:B------:R-:W-:Y:S02]  /*04f0*/  ISETP.GT.U32.AND P4, PT, R2, R5, PT ;  /* 0x000000050200720c */ /* 0x000fe40003f84070 */
[----:B------:R-:W-:Y:S02]  /*0500*/  IABS R8, R18 ;  /* 0x0000001200087213 */ /* 0x000fe40000000000 */
[----:B------:R-:W-:-:S02]  /*0510*/  LOP3.LUT R20, R13, 0x8, R4, 0xfe, !PT ;  /* 0x000000080d147812 */ /* 0x000fc400078efe04 */
[C-C-:B------:R-:W-:Y:S01]  /*0520*/  LOP3.LUT R21, R13.reuse, 0xc, R4.reuse, 0xfe, !PT ;  /* 0x0000000c0d157812 */ /* 0x140fe200078efe04 */
[C---:B------:R-:W-:Y:S01]  /*0530*/  IMAD.HI.U32 R3, R6.reuse, R8, RZ ;  /* 0x0000000806037227 */ /* 0x040fe200078e00ff */
[----:B------:R-:W-:Y:S02]  /*0540*/  IABS R10, R20 ;  /* 0x00000014000a7213 */ /* 0x000fe40000000000 */
[----:B------:R-:W-:Y:S01]  /*0550*/  LOP3.LUT R22, R13, 0x10, R4, 0xfe, !PT ;  /* 0x000000100d167812 */ /* 0x000fe200078efe04 */
[-C--:B------:R-:W-:Y:S01]  /*0560*/  IMAD R7, R3, R19.reuse, R8 ;  /* 0x0000001303077224 */ /* 0x080fe200078e0208 */
[----:B------:R-:W-:Y:S01]  /*0570*/  @P1 IADD3 R11, R11, 0x1, RZ ;  /* 0x000000010b0b1810 */ /* 0x000fe20007ffe0ff */
[----:B------:R-:W-:Y:S01]  /*0580*/  IMAD.HI.U32 R3, R6, R10, RZ ;  /* 0x0000000a06037227 */ /* 0x000fe200078e00ff */
[----:B------:R-:W-:Y:S02]  /*0590*/  @!P4 IADD3 R5, R5, -R2, RZ ;  /* 0x800000020505c210 */ /* 0x000fe40007ffe0ff */
[----:B------:R-:W-:Y:S01]  /*05a0*/  @!P3 IADD3 R11, -R11, RZ, RZ ;  /* 0x000000ff0b0bb210 */ /* 0x000fe20007ffe1ff */
[----:B------:R-:W-:Y:S01]  /*05b0*/  IMAD R3, R3, R19, R10 ;  /* 0x0000001303037224 */ /* 0x000fe200078e020a */
[----:B------:R-:W-:-:S02]  /*05c0*/  ISETP.GT.U32.AND P3, PT, R2, R5, PT ;  /* 0x000000050200720c */ /* 0x000fc40003f64070 */
[----:B------:R-:W-:Y:S02]  /*05d0*/  IABS R15, R21 ;  /* 0x00000015000f7213 */ /* 0x000fe40000000000 */
[----:B------:R-:W-:Y:S02]  /*05e0*/  IABS R17, R22 ;  /* 0x0000001600117213 */ /* 0x000fe40000000000 */
[----:B------:R-:W-:Y:S01]  /*05f0*/  ISETP.GE.AND P6, PT, R14, RZ, PT ;  /* 0x000000ff0e00720c */ /* 0x000fe20003fc6270 */
[----:B------:R-:W-:Y:S01]  /*0600*/  IMAD.HI.U32 R8, R6, R15, RZ ;  /* 0x0000000f06087227 */ /* 0x000fe200078e00ff */
[----:B------:R-:W-:Y:S02]  /*0610*/  SEL R12, R9, R11, !P0 ;  /* 0x0000000b090c7207 */ /* 0x000fe40004000000 */
[----:B------:R-:W-:Y:S01]  /*0620*/  ISETP.GT.U32.AND P1, PT, R2, R7, PT ;  /* 0x000000070200720c */ /* 0x000fe20003f24070 */
[----:B------:R-:W-:Y:S01]  /*0630*/  IMAD.HI.U32 R10, R6, R17, RZ ;  /* 0x00000011060a7227 */ /* 0x000fe200078e00ff */
[----:B------:R-:W-:-:S02]  /*0640*/  ISETP.GT.U32.AND P2, PT, R2, R3, PT ;  /* 0x000000030200720c */ /* 0x000fc40003f44070 */
[----:B------:R-:W-:Y:S01]  /*0650*/  @!P3 IADD3 R5, R5, -R2, RZ ;  /* 0x800000020505b210 */ /* 0x000fe20007ffe0ff */
[-C--:B------:R-:W-:Y:S01]  /*0660*/  IMAD R9, R8, R19.reuse, R15 ;  /* 0x0000001308097224 */ /* 0x080fe200078e020f */
[C-C-:B------:R-:W-:Y:S01]  /*0670*/  LOP3.LUT R14, R13.reuse, 0x18, R4.reuse, 0xfe, !PT ;  /* 0x000000180d0e7812 */ /* 0x140fe200078efe04 */
[----:B------:R-:W-:Y:S01]  /*0680*/  IMAD R11, R10, R19, R17 ;  /* 0x000000130a0b7224 */ /* 0x000fe200078e0211 */
[----:B------:R-:W-:Y:S02]  /*0690*/  LOP3.LUT R10, R13, 0x14, R4, 0xfe, !PT ;  /* 0x000000140d0a7812 */ /* 0x000fe400078efe04 */
[----:B------:R-:W-:Y:S02]  /*06a0*/  ISETP.GT.U32.AND P4, PT, R2, R9, PT ;  /* 0x000000090200720c */ /* 0x000fe40003f84070 */
[----:B------:R-:W-:Y:S02]  /*06b0*/  IABS R15, R10 ;  /* 0x0000000a000f7213 */ /* 0x000fe40000000000 */
[----:B------:R-:W-:-:S02]  /*06c0*/  @!P6 IADD3 R5, -R5, RZ, RZ ;  /* 0x000000ff0505e210 */ /* 0x000fc40007ffe1ff */
[----:B------:R-:W-:Y:S01]  /*06d0*/  ISETP.GT.U32.AND P6, PT, R2, R11, PT ;  /* 0x0000000b0200720c */ /* 0x000fe20003fc4070 */
[----:B------:R-:W-:Y:S01]  /*06e0*/  IMAD.HI.U32 R8, R6, R15, RZ ;  /* 0x0000000f06087227 */ /* 0x000fe200078e00ff */
[-C--:B------:R-:W-:Y:S02]  /*06f0*/  @!P1 IADD3 R7, R7, -R2.reuse, RZ ;  /* 0x8000000207079210 */ /* 0x080fe40007ffe0ff */
[----:B------:R-:W-:Y:S01]  /*0700*/  @!P2 IADD3 R3, R3, -R2, RZ ;  /* 0x800000020303a210 */ /* 0x000fe20007ffe0ff */
[----:B------:R-:W-:Y:S01]  /*0710*/  IMAD R15, R8, R19, R15 ;  /* 0x00000013080f7224 */ /* 0x000fe200078e020f */
[----:B------:R-:W-:Y:S02]  /*0720*/  IABS R17, R14 ;  /* 0x0000000e00117213 */ /* 0x000fe40000000000 */
[----:B------:R-:W-:Y:S02]  /*0730*/  @!P4 IADD3 R9, R9, -R2, RZ ;  /* 0x800000020909c210 */ /* 0x000fe40007ffe0ff */
[----:B------:R-:W-:Y:S01]  /*0740*/  ISETP.GT.U32.AND P4, PT, R2, R15, PT ;  /* 0x0000000f0200720c */ /* 0x000fe20003f84070 */
[----:B------:R-:W-:Y:S01]  /*0750*/  IMAD.HI.U32 R8, R6, R17, RZ ;  /* 0x0000001106087227 */ /* 0x000fe200078e00ff */
[----:B------:R-:W-:-:S02]  /*0760*/  ISETP.GT.U32.AND P2, PT, R2, R7, PT ;  /* 0x000000070200720c */ /* 0x000fc40003f44070 */
[-C--:B------:R-:W-:Y:S01]  /*0770*/  @!P6 IADD3 R11, R11, -R2.reuse, RZ ;  /* 0x800000020b0be210 */ /* 0x080fe20007ffe0ff */
[----:B------:R-:W-:Y:S01]  /*0780*/  IMAD R17, R8, R19, R17 ;  /* 0x0000001308117224 */ /* 0x000fe200078e0211 */
[----:B------:R-:W-:Y:S02]  /*0790*/  ISETP.GT.U32.AND P6, PT, R2, R9, PT ;  /* 0x000000090200720c */ /* 0x000fe40003fc4070 */
[----:B------:R-:W-:Y:S02]  /*07a0*/  ISETP.GE.AND P5, PT, R18, RZ, PT ;  /* 0x000000ff1200720c */ /* 0x000fe40003fa6270 */
[----:B------:R-:W-:Y:S02]  /*07b0*/  SHF.L.U32 R81, R12, 0x5, RZ ;  /* 0x000000050c517819 */ /* 0x000fe400000006ff */
[----:B------:R-:W-:Y:S02]  /*07c0*/  SHF.R.S32.HI R8, RZ, 0x1a, R12 ;  /* 0x0000001aff087819 */ /* 0x000fe4000001140c */
[----:B------:R-:W-:-:S02]  /*07d0*/  @!P4 IADD3 R15, R15, -R2, RZ ;  /* 0x800000020f0fc210 */ /* 0x000fc40007ffe0ff */
[-C--:B------:R-:W-:Y:S02]  /*07e0*/  @!P2 IADD3 R7, R7, -R2.reuse, RZ ;  /* 0x800000020707a210 */ /* 0x080fe40007ffe0ff */
[C---:B------:R-:W-:Y:S02]  /*07f0*/  ISETP.GT.U32.AND P4, PT, R2.reuse, R15, PT ;  /* 0x0000000f0200720c */ /* 0x040fe40003f84070 */
[----:B------:R-:W-:Y:S02]  /*0800*/  @!P6 IADD3 R9, R9, -R2, RZ ;  /* 0x800000020909e210 */ /* 0x000fe40007ffe0ff */
[----:B------:R-:W-:Y:S02]  /*0810*/  ISETP.GT.U32.AND P6, PT, R2, R17, PT ;  /* 0x000000110200720c */ /* 0x000fe40003fc4070 */
[----:B------:R-:W-:Y:S02]  /*0820*/  SGXT R8, R8, 0x1 ;  /* 0x000000010808781a */ /* 0x000fe40000000200 */
[----:B------:R-:W-:-:S02]  /*0830*/  LOP3.LUT R23, R81, 0x4, R4, 0xfe, !PT ;  /* 0x0000000451177812 */ /* 0x000fc400078efe04 */
[----:B------:R-:W-:Y:S02]  /*0840*/  @!P5 IADD3 R7, -R7, RZ, RZ ;  /* 0x000000ff0707d210 */ /* 0x000fe40007ffe1ff */
[----:B------:R-:W-:Y:S02]  /*0850*/  ISETP.GT.U32.AND P5, PT, R2, R11, PT ;  /* 0x0000000b0200720c */ /* 0x000fe40003fa4070 */
[----:B------:R-:W-:Y:S02]  /*0860*/  LEA.HI R12, R8, R23, RZ, 0x7 ;  /* 0x00000017080c7211 */ /* 0x000fe400078f38ff */
[----:B------:R-:W-:Y:S02]  /*0870*/  LOP3.LUT R82, R13, R82, RZ, 0xfc, !PT ;  /* 0x000000520d527212 */ /* 0x000fe400078efcff */
[----:B------:R-:W-:Y:S02]  /*0880*/  LOP3.LUT R12, R12, 0xffffff80, RZ, 0xc0, !PT ;  /* 0xffffff800c0c7812 */ /* 0x000fe400078ec0ff */
[----:B------:R-:W-:-:S02]  /*0890*/  ISETP.GE.AND P0, PT, R20, RZ, PT ;  /* 0x000000ff1400720c */ /* 0x000fc40003f06270 */
[--C-:B------:R-:W-:Y:S02]  /*08a0*/  LOP3.LUT R13, R13, 0x1c, R4.reuse, 0xfe, !PT ;  /* 0x0000001c0d0d7812 */ /* 0x100fe400078efe04 */
[--C-:B------:R-:W-:Y:S02]  /*08b0*/  LOP3.LUT R20, R81, 0x8, R4.reuse, 0xfe, !PT ;  /* 0x0000000851147812 */ /* 0x100fe400078efe04 */
[----:B------:R-:W-:Y:S02]  /*08c0*/  @!P6 IADD3 R17, R17, -R2, RZ ;  /* 0x800000021111e210 */ /* 0x000fe40007ffe0ff */
[----:B------:R-:W-:Y:S02]  /*08d0*/  IADD3 R12, R23, -R12, RZ ;  /* 0x8000000c170c7210 */ /* 0x000fe40007ffe0ff */
[----:B------:R-:W-:Y:S02]  /*08e0*/  @!P4 IADD3 R15, R15, -R2, RZ ;  /* 0x800000020f0fc210 */ /* 0x000fe40007ffe0ff */
[----:B------:R-:W-:-:S02]  /*08f0*/  LOP3.LUT R25, R81, 0xc, R4, 0xfe, !PT ;  /* 0x0000000c51197812 */ /* 0x000fc400078efe04 */
[----:B------:R-:W-:Y:S02]  /*0900*/  ISETP.GE.AND P4, PT, R13, RZ, PT ;  /* 0x000000ff0d00720c */ /* 0x000fe40003f86270 */
[----:B------:R-:W-:Y:S02]  /*0910*/  IABS R23, R13 ;  /* 0x0000000d00177213 */ /* 0x000fe40000000000 */
[----:B------:R-:W-:Y:S02]  /*0920*/  LEA.HI R13, R8, R20, RZ, 0x7 ;  /* 0x00000014080d7211 */ /* 0x000fe400078f38ff */
[----:B------:R-:W-:Y:S01]  /*0930*/  ISETP.GT.U32.AND P6, PT, R2, R17, PT ;  /* 0x000000110200720c */ /* 0x000fe20003fc4070 */
[----:B------:R-:W-:Y:S01]  /*0940*/  IMAD.HI.U32 R6, R6, R23, RZ ;  /* 0x0000001706067227 */ /* 0x000fe200078e00ff */
[----:B------:R-:W-:Y:S02]  /*0950*/  @!P5 IADD3 R11, R11, -R2, RZ ;  /* 0x800000020b0bd210 */ /* 0x000fe40007ffe0ff */
[----:B------:R-:W-:-:S02]  /*0960*/  ISETP.GE.AND P5, PT, R14, RZ, PT ;  /* 0x000000ff0e00720c */ /* 0x000fc40003fa6270 */
[----:B------:R-:W-:Y:S02]  /*0970*/  LEA.HI R14, R8, R25, RZ, 0x7 ;  /* 0x00000019080e7211 */ /* 0x000fe400078f38ff */
[----:B------:R-:W-:Y:S02]  /*0980*/  LOP3.LUT R13, R13, 0xffffff80, RZ, 0xc0, !PT ;  /* 0xffffff800d0d7812 */ /* 0x000fe400078ec0ff */
[----:B------:R-:W-:Y:S02]  /*0990*/  ISETP.GT.U32.AND P1, PT, R2, R3, PT ;  /* 0x000000030200720c */ /* 0x000fe40003f24070 */
[----:B------:R-:W-:Y:S02]  /*09a0*/  LOP3.LUT R18, R14, 0xffffff80, RZ, 0xc0, !PT ;  /* 0xffffff800e127812 */ /* 0x000fe400078ec0ff */
[----:B------:R-:W-:Y:S01]  /*09b0*/  IADD3 R14, R20, -R13, RZ ;  /* 0x8000000d140e7210 */ /* 0x000fe20007ffe0ff */
[----:B------:R-:W-:Y:S01]  /*09c0*/  IMAD R13, R6, R19, R23 ;  /* 0x00000013060d7224 */ /* 0x000fe200078e0217 */
[----:B------:R-:W-:-:S02]  /*09d0*/  @!P6 IADD3 R17, R17, -R2, RZ ;  /* 0x800000021111e210 */ /* 0x000fc40007ffe0ff */
[----:B------:R-:W-:Y:S02]  /*09e0*/  ISETP.GE.AND P3, PT, R21, RZ, PT ;  /* 0x000000ff1500720c */ /* 0x000fe40003f66270 */
[----:B------:R-:W-:Y:S02]  /*09f0*/  ISETP.GT.U32.AND P6, PT, R2, R13, PT ;  /* 0x0000000d0200720c */ /* 0x000fe40003fc4070 */
[----:B------:R-:W-:Y:S02]  /*0a00*/  LOP3.LUT R21, R81, R4, RZ, 0xfc, !PT ;  /* 0x0000000451157212 */ /* 0x000fe400078efcff */
[----:B------:R-:W-:Y:S02]  /*0a10*/  @!P1 IADD3 R3, R3, -R2, RZ ;  /* 0x8000000203039210 */ /* 0x000fe40007ffe0ff */
[----:B------:R-:W-:Y:S02]  /*0a20*/  ISETP.GE.AND P1, PT, R10, RZ, PT ;  /* 0x000000ff0a00720c */ /* 0x000fe40003f26270 */
[----:B------:R-:W-:-:S02]  /*0a30*/  LEA.HI R10, R8, R21, RZ, 0x7 ;  /* 0x00000015080a7211 */ /* 0x000fc400078f38ff */
[----:B------:R-:W-:Y:S02]  /*0a40*/  LOP3.LUT R91, R4, 0x4, RZ, 0xfc, !PT ;  /* 0x00000004045b7812 */ /* 0x000fe400078efcff */
[----:B------:R-:W-:Y:S02]  /*0a50*/  LOP3.LUT R10, R10, 0xffffff80, RZ, 0xc0, !PT ;  /* 0xffffff800a0a7812 */ /* 0x000fe400078ec0ff */
[----:B------:R-:W-:Y:S02]  /*0a60*/  @!P6 IADD3 R13, R13, -R2, RZ ;  /* 0x800000020d0de210 */ /* 0x000fe40007ffe0ff */
[----:B------:R-:W-:Y:S02]  /*0a70*/  IADD3 R10, R21, -R10, RZ ;  /* 0x8000000a150a7210 */ /* 0x000fe40007ffe0ff */
[----:B------:R-:W-:Y:S02]  /*0a80*/  LOP3.LUT R21, R93, 0x7c, RZ, 0xc0, !PT ;  /* 0x0000007c5d157812 */ /* 0x000fe400078ec0ff */
[----:B------:R-:W-:-:S02]  /*0a90*/  ISETP.GT.U32.AND P6, PT, R2, R13, PT ;  /* 0x0000000d0200720c */ /* 0x000fc40003fc4070 */
[----:B------:R-:W-:Y:S02]  /*0aa0*/  SHF.L.U32 R92, R21, 0x2, RZ ;  /* 0x00000002155c7819 */ /* 0x000fe400000006ff */
[C---:B------:R-:W-:Y:S02]  /*0ab0*/  LOP3.LUT R90, R4.reuse, 0x8, RZ, 0xfc, !PT ;  /* 0x00000008045a7812 */ /* 0x040fe400078efcff */
[C---:B------:R-:W-:Y:S02]  /*0ac0*/  LOP3.LUT R89, R4.reuse, 0xc, RZ, 0xfc, !PT ;  /* 0x0000000c04597812 */ /* 0x040fe400078efcff */
[C---:B------:R-:W-:Y:S02]  /*0ad0*/  LOP3.LUT R88, R4.reuse, 0x10, RZ, 0xfc, !PT ;  /* 0x0000001004587812 */ /* 0x040fe400078efcff */
[C---:B------:R-:W-:Y:S02]  /*0ae0*/  LOP3.LUT R87, R4.reuse, 0x14, RZ, 0xfc, !PT ;  /* 0x0000001404577812 */ /* 0x040fe400078efcff */
[----:B------:R-:W-:-:S02]  /*0af0*/  LOP3.LUT R86, R4, 0x18, RZ, 0xfc, !PT ;  /* 0x0000001804567812 */ /* 0x000fc400078efcff */
[----:B------:R-:W-:Y:S02]  /*0b00*/  LOP3.LUT R85, R4, 0x1c, RZ, 0xfc, !PT ;  /* 0x0000001c04557812 */ /* 0x000fe400078efcff */
[----:B------:R-:W-:Y:S02]  /*0b10*/  IADD3 R18, R25, -R18, RZ ;  /* 0x8000001219127210 */ /* 0x000fe40007ffe0ff */
[----:B------:R-:W-:Y:S01]  /*0b20*/  ISETP.GE.AND P2, PT, R22, RZ, PT ;  /* 0x000000ff1600720c */ /* 0x000fe20003f46270 */
[--C-:B------:R-:W-:Y:S01]  /*0b30*/  IMAD R22, R14, 0xac, R21.reuse ;  /* 0x000000ac0e167824 */ /* 0x100fe200078e0215 */
[C-C-:B------:R-:W-:Y:S01]  /*0b40*/  LOP3.LUT R23, R81.reuse, 0x10, R4.reuse, 0xfe, !PT ;  /* 0x0000001051177812 */ /* 0x140fe200078efe04 */
[----:B------:R-:W-:Y:S01]  /*0b50*/  IMAD R24, R18, 0xac, R21 ;  /* 0x000000ac12187824 */ /* 0x000fe200078e0215 */
[C-C-:B------:R-:W-:Y:S02]  /*0b60*/  LOP3.LUT R25, R81.reuse, 0x14, R4.reuse, 0xfe, !PT ;  /* 0x0000001451197812 */ /* 0x140fe400078efe04 */
[----:B------:R-:W-:-:S02]  /*0b70*/  LOP3.LUT R20, R81, 0x18, R4, 0xfe, !PT ;  /* 0x0000001851147812 */ /* 0x000fc400078efe04 */
[----:B------:R-:W-:Y:S02]  /*0b80*/  LOP3.LUT R27, R81, 0x1c, R4, 0xfe, !PT ;  /* 0x0000001c511b7812 */ /* 0x000fe400078efe04 */
[-C--:B------:R-:W-:Y:S02]  /*0b90*/  LEA R91, R91, R92.reuse, 0x9 ;  /* 0x0000005c5b5b7211 */ /* 0x080fe400078e48ff */
[-C--:B------:R-:W-:Y:S02]  /*0ba0*/  LEA R90, R90, R92.reuse, 0x9 ;  /* 0x0000005c5a5a7211 */ /* 0x080fe400078e48ff */
[-C--:B------:R-:W-:Y:S02]  /*0bb0*/  LEA R89, R89, R92.reuse, 0x9 ;  /* 0x0000005c59597211 */ /* 0x080fe400078e48ff */
[-C--:B------:R-:W-:Y:S02]  /*0bc0*/  LEA R88, R88, R92.reuse, 0x9 ;  /* 0x0000005c58587211 */ /* 0x080fe400078e48ff */
[----:B------:R-:W-:-:S02]  /*0bd0*/  LEA R87, R87, R92, 0x9 ;  /* 0x0000005c57577211 */ /* 0x000fc400078e48ff */
[-C--:B------:R-:W-:Y:S02]  /*0be0*/  LEA R86, R86, R92.reuse, 0x9 ;  /* 0x0000005c56567211 */ /* 0x080fe400078e48ff */
[-C--:B------:R-:W-:Y:S02]  /*0bf0*/  LEA R85, R85, R92.reuse, 0x9 ;  /* 0x0000005c55557211 */ /* 0x080fe400078e48ff */
[----:B------:R-:W-:Y:S02]  /*0c00*/  LEA R92, R4, R92, 0x9 ;  /* 0x0000005c045c7211 */ /* 0x000fe400078e48ff */
[C---:B------:R-:W-:Y:S02]  /*0c10*/  LEA.HI R4, R8.reuse, R23, RZ, 0x7 ;  /* 0x0000001708047211 */ /* 0x040fe400078f38ff */
[C---:B------:R-:W-:Y:S02]  /*0c20*/  LEA.HI R6, R8.reuse, R25, RZ, 0x7 ;  /* 0x0000001908067211 */ /* 0x040fe400078f38ff */
[----:B------:R-:W-:-:S02]  /*0c30*/  LEA.HI R19, R8, R20, RZ, 0x7 ;  /* 0x0000001408137211 */ /* 0x000fc400078f38ff */
[----:B------:R-:W-:Y:S02]  /*0c40*/  LEA.HI R8, R8, R27, RZ, 0x7 ;  /* 0x0000001b08087211 */ /* 0x000fe400078f38ff */
[----:B------:R-:W-:Y:S02]  /*0c50*/  @!P6 IADD3 R13, R13, -R2, RZ ;  /* 0x800000020d0de210 */ /* 0x000fe40007ffe0ff */
[----:B------:R-:W-:Y:S02]  /*0c60*/  ISETP.NE.AND P6, PT, R0, RZ, PT ;  /* 0x000000ff0000720c */ /* 0x000fe40003fc5270 */
[----:B------:R-:W-:Y:S02]  /*0c70*/  LOP3.LUT R8, R8, 0xffffff80, RZ, 0xc0, !PT ;  /* 0xffffff8008087812 */ /* 0x000fe400078ec0ff */
[----:B------:R-:W-:Y:S02]  /*0c80*/  LOP3.LUT R0, RZ, R0, RZ, 0x33, !PT ;  /* 0x00000000ff007212 */ /* 0x000fe400078e33ff */
[----:B------:R-:W-:-:S02]  /*0c90*/  LOP3.LUT R4, R4, 0xffffff80, RZ, 0xc0, !PT ;  /* 0xffffff8004047812 */ /* 0x000fc400078ec0ff */
[----:B------:R-:W-:Y:S02]  /*0ca0*/  @!P0 IADD3 R3, -R3, RZ, RZ ;  /* 0x000000ff03038210 */ /* 0x000fe40007ffe1ff */
[----:B------:R-:W-:Y:S02]  /*0cb0*/  LOP3.LUT R19, R19, 0xffffff80, RZ, 0xc0, !PT ;  /* 0xffffff8013137812 */ /* 0x000fe400078ec0ff */
[----:B------:R-:W-:Y:S02]  /*0cc0*/  @!P3 IADD3 R9, -R9, RZ, RZ ;  /* 0x000000ff0909b210 */ /* 0x000fe40007ffe1ff */
[----:B------:R-:W-:Y:S02]  /*0cd0*/  LOP3.LUT R6, R6, 0xffffff80, RZ, 0xc0, !PT ;  /* 0xffffff8006067812 */ /* 0x000fe400078ec0ff */
[----:B------:R-:W-:Y:S02]  /*0ce0*/  IADD3 R8, R27, -R8, RZ ;  /* 0x800000081b087210 */ /* 0x000fe40007ffe0ff */
[----:B------:R-:W-:-:S02]  /*0cf0*/  @!P2 IADD3 R11, -R11, RZ, RZ ;  /* 0x000000ff0b0ba210 */ /* 0x000fc40007ffe1ff */
[----:B------:R-:W-:Y:S01]  /*0d00*/  SEL R2, R0, R5, !P6 ;  /* 0x0000000500027207 */ /* 0x000fe20007000000 */
[--C-:B------:R-:W-:Y:S01]  /*0d10*/  IMAD R34, R8, 0xac, R21.reuse ;  /* 0x000000ac08227824 */ /* 0x100fe200078e0215 */
[----:B------:R-:W-:Y:S02]  /*0d20*/  @!P1 IADD3 R15, -R15, RZ, RZ ;  /* 0x000000ff0f0f9210 */ /* 0x000fe40007ffe1ff */
[----:B------:R-:W-:Y:S02]  /*0d30*/  SEL R26, R0, R7, !P6 ;  /* 0x00000007001a7207 */ /* 0x000fe40007000000 */
[----:B------:R-:W-:Y:S02]  /*0d40*/  IADD3 R4, R23, -R4, RZ ;  /* 0x8000000417047210 */ /* 0x000fe40007ffe0ff */
[----:B------:R-:W-:Y:S01]  /*0d50*/  @!P5 IADD3 R17, -R17, RZ, RZ ;  /* 0x000000ff1111d210 */ /* 0x000fe20007ffe1ff */
[--C-:B------:R-:W-:Y:S01]  /*0d60*/  IMAD R8, R26, 0xac, R21.reuse ;  /* 0x000000ac1a087824 */ /* 0x100fe200078e0215 */
[----:B------:R-:W-:Y:S01]  /*0d70*/  SEL R36, R0, R3, !P6 ;  /* 0x0000000300247207 */ /* 0x000fe20007000000 */
[--C-:B------:R-:W-:Y:S01]  /*0d80*/  IMAD R28, R4, 0xac, R21.reuse ;  /* 0x000000ac041c7824 */ /* 0x100fe200078e0215 */
[----:B------:R-:W-:Y:S01]  /*0d90*/  IADD3 R19, R20, -R19, RZ ;  /* 0x8000001314137210 */ /* 0x000fe20007ffe0ff */
[--C-:B------:R-:W-:Y:S01]  /*0da0*/  IMAD R20, R12, 0xac, R21.reuse ;  /* 0x000000ac0c147824 */ /* 0x100fe200078e0215 */
[----:B------:R-:W-:Y:S01]  /*0db0*/  @!P4 IADD3 R13, -R13, RZ, RZ ;  /* 0x000000ff0d0dc210 */ /* 0x000fe20007ffe1ff */
[--C-:B------:R-:W-:Y:S01]  /*0dc0*/  IMAD R12, R2, 0xac, R21.reuse ;  /* 0x000000ac020c7824 */ /* 0x100fe200078e0215 */
[----:B------:R-:W-:Y:S01]  /*0dd0*/  SEL R38, R0, R9, !P6 ;  /* 0x0000000900267207 */ /* 0x000fe20007000000 */
[--C-:B------:R-:W-:Y:S01]  /*0de0*/  IMAD R14, R36, 0xac, R21.reuse ;  /* 0x000000ac240e7824 */ /* 0x100fe200078e0215 */
[----:B------:R-:W-:Y:S01]  /*0df0*/  IADD3 R6, R25, -R6, RZ ;  /* 0x8000000619067210 */ /* 0x000fe20007ffe0ff */
[--C-:B------:R-:W-:Y:S01]  /*0e00*/  IMAD R3, R10, 0xac, R21.reuse ;  /* 0x000000ac0a037824 */ /* 0x100fe200078e0215 */
[----:B------:R-:W-:Y:S01]  /*0e10*/  SEL R40, R0, R11, !P6 ;  /* 0x0000000b00287207 */ /* 0x000fe20007000000 */
[--C-:B------:R-:W-:Y:S01]  /*0e20*/  IMAD R4, R38, 0xac, R21.reuse ;  /* 0x000000ac26047824 */ /* 0x100fe200078e0215 */
[----:B------:R-:W-:Y:S01]  /*0e30*/  MOV R27, 0x4 ;  /* 0x00000004001b7802 */ /* 0x000fe20000000f00 */
[--C-:B------:R-:W-:Y:S01]  /*0e40*/  IMAD R30, R6, 0xac, R21.reuse ;  /* 0x000000ac061e7824 */ /* 0x100fe200078e0215 */
[----:B------:R-:W-:Y:S01]  /*0e50*/  SEL R42, R0, R15, !P6 ;  /* 0x0000000f002a7207 */ /* 0x000fe20007000000 */
[----:B------:R-:W-:Y:S01]  /*0e60*/  IMAD R2, R40, 0xac, R21 ;  /* 0x000000ac28027824 */ /* 0x000fe200078e0215 */
[----:B------:R-:W-:Y:S01]  /*0e70*/  SEL R44, R0, R17, !P6 ;  /* 0x00000011002c7207 */ /* 0x000fe20007000000 */
[----:B------:R-:W-:Y:S01]  /*0e80*/  IMAD.WIDE R8, R8, R27, c[0x0][0x168] ;  /* 0x00005a0008087625 */ /* 0x000fe200078e021b */
[----:B------:R-:W-:-:S03]  /*0e90*/  SEL R0, R0, R13, !P6 ;  /* 0x0000000d00007207 */ /* 0x000fc60007000000 */
[----:B------:R-:W-:-:S04]  /*0ea0*/  IMAD.WIDE R12, R12, R27, c[0x0][0x168] ;  /* 0x00005a000c0c7625 */ /* 0x000fc800078e021b */
[--C-:B------:R-:W-:Y:S01]  /*0eb0*/  IMAD R6, R42, 0xac, R21.reuse ;  /* 0x000000ac2a067824 */ /* 0x100fe200078e0215 */
[----:B------:R1:W-:Y:S01]  /*0ec0*/  LDGSTS.E.BYPASS.128 [R92], [R12.64] ;  /* 0x000000000c5c7fae */ /* 0x0003e2000b901c44 */
[--C-:B------:R-:W-:Y:S02]  /*0ed0*/  IMAD R32, R19, 0xac, R21.reuse ;  /* 0x000000ac13207824 */ /* 0x100fe400078e0215 */
[----:B------:R-:W-:Y:S01]  /*0ee0*/  IMAD R10, R44, 0xac, R21 ;  /* 0x000000ac2c0a7824 */ /* 0x000fe200078e0215 */
[----:B------:R2:W-:Y:S01]  /*0ef0*/  LDGSTS.E.BYPASS.128 [R91], [R8.64] ;  /* 0x00000000085b7fae */ /* 0x0005e2000b901c44 */
[----:B------:R-:W-:-:S04]  /*0f00*/  IMAD.WIDE R14, R14, R27, c[0x0][0x168] ;  /* 0x00005a000e0e7625 */ /* 0x000fc800078e021b */
[----:B------:R-:W-:Y:S01]  /*0f10*/  IMAD R0, R0, 0xac, R21 ;  /* 0x000000ac00007824 */ /* 0x000fe200078e0215 */
[----:B------:R3:W-:Y:S01]  /*0f20*/  LDGSTS.E.BYPASS.128 [R90], [R14.64] ;  /* 0x000000000e5a7fae */ /* 0x0007e2000b901c44 */
[----:B------:R-:W-:-:S04]  /*0f30*/  IMAD.WIDE R18, R3, R27, c[0x0][0x170] ;  /* 0x00005c0003127625 */ /* 0x000fc800078e021b */
[----:B------:R-:W-:Y:S01]  /*0f40*/  IMAD.WIDE R4, R4, R27, c[0x0][0x168] ;  /* 0x00005a0004047625 */ /* 0x000fe200078e021b */
[----:B------:R-:W-:-:S03]  /*0f50*/  IADD3 R66, P2, R18, 0x200, RZ ;  /* 0x0000020012427810 */ /* 0x000fc60007f5e0ff */
[----:B------:R-:W-:Y:S01]  /*0f60*/  IMAD.WIDE R2, R2, R27, c[0x0][0x168] ;  /* 0x00005a0002027625 */ /* 0x000fe200078e021b */
[----:B------:R4:W-:Y:S01]  /*0f70*/  LDGSTS.E.BYPASS.128 [R89], [R4.64] ;  /* 0x0000000004597fae */ /* 0x0009e2000b901c44 */
[----:B------:R-:W-:Y:S02]  /*0f80*/  IADD3.X R65, RZ, R19, RZ, P2, !PT ;  /* 0x00000013ff417210 */ /* 0x000fe400017fe4ff */
[-C--:B------:R-:W-:Y:S01]  /*0f90*/  IMAD.WIDE R6, R6, R27.reuse, c[0x0][0x168] ;  /* 0x00005a0006067625 */ /* 0x080fe200078e021b */
[----:B------:R5:W-:Y:S03]  /*0fa0*/  LDGSTS.E.BYPASS.128 [R88], [R2.64] ;  /* 0x0000000002587fae */ /* 0x000be6000b901c44 */
[-C--:B------:R-:W-:Y:S01]  /*0fb0*/  IMAD.WIDE R28, R28, R27.reuse, c[0x0][0x170] ;  /* 0x00005c001c1c7625 */ /* 0x080fe200078e021b */
[----:B------:R1:W-:Y:S03]  /*0fc0*/  LDGSTS.E.BYPASS.128 [R87], [R6.64] ;  /* 0x0000000006577fae */ /* 0x0003e6000b901c44 */
[----:B------:R-:W-:Y:S01]  /*0fd0*/  IMAD.WIDE R20, R20, R27, c[0x0][0x170] ;  /* 0x00005c0014147625 */ /* 0x000fe200078e021b */
[----:B------:R-:W-:-:S03]  /*0fe0*/  IADD3 R74, P1, R28, 0x200, RZ ;  /* 0x000002001c4a7810 */ /* 0x000fc60007f3e0ff */
[----:B------:R-:W-:Y:S01]  /*0ff0*/  IMAD.WIDE R22, R22, R27, c[0x0][0x170] ;  /* 0x00005c0016167625 */ /* 0x000fe200078e021b */
[----:B------:R-:W-:-:S03]  /*1000*/  IADD3.X R73, RZ, R29, RZ, P1, !PT ;  /* 0x0000001dff497210 */ /* 0x000fc60000ffe4ff */
[----:B------:R-:W-:-:S04]  /*1010*/  IMAD.WIDE R30, R30, R27, c[0x0][0x170] ;  /* 0x00005c001e1e7625 */ /* 0x000fc800078e021b */
[----:B------:R-:W-:Y:S01]  /*1020*/  IMAD.WIDE R24, R24, R27, c[0x0][0x170] ;  /* 0x00005c0018187625 */ /* 0x000fe200078e021b */
[----:B------:R-:W-:-:S03]  /*1030*/  IADD3 R76, P0, R30, 0x200, RZ ;  /* 0x000002001e4c7810 */ /* 0x000fc60007f1e0ff */
[----:B------:R-:W-:Y:S01]  /*1040*/  IMAD.WIDE R32, R32, R27, c[0x0][0x170] ;  /* 0x00005c0020207625 */ /* 0x000fe200078e021b */
[----:B------:R-:W-:-:S03]  /*1050*/  IADD3.X R75, RZ, R31, RZ, P0, !PT ;  /* 0x0000001fff4b7210 */ /* 0x000fc600007fe4ff */
[----:B------:R-:W-:Y:S01]  /*1060*/  IMAD.WIDE R34, R34, R27, c[0x0][0x170] ;  /* 0x00005c0022227625 */ /* 0x000fe200078e021b */
[----:B------:R-:W-:-:S03]  /*1070*/  IADD3 R78, P1, R32, 0x200, RZ ;  /* 0x00000200204e7810 */ /* 0x000fc60007f3e0ff */
[----:B------:R-:W-:Y:S01]  /*1080*/  IMAD.WIDE R10, R10, R27, c[0x0][0x168] ;  /* 0x00005a000a0a7625 */ /* 0x000fe200078e021b */
[----:B------:R-:W-:Y:S02]  /*1090*/  IADD3 R80, P0, R34, 0x200, RZ ;  /* 0x0000020022507810 */ /* 0x000fe40007f1e0ff */
[----:B------:R-:W-:Y:S01]  /*10a0*/  IADD3.X R77, RZ, R33, RZ, P1, !PT ;  /* 0x00000021ff4d7210 */ /* 0x000fe20000ffe4ff */
[----:B------:R-:W-:Y:S01]  /*10b0*/  IMAD.WIDE R26, R0, R27, c[0x0][0x168] ;  /* 0x00005a00001a7625 */ /* 0x000fe200078e021b */
[----:B------:R1:W-:Y:S01]  /*10c0*/  LDGSTS.E.BYPASS.128 [R86], [R10.64] ;  /* 0x000000000a567fae */ /* 0x0003e2000b901c44 */
[----:B------:R-:W-:Y:S02]  /*10d0*/  IADD3 R72, P1, R24, 0x200, RZ ;  /* 0x0000020018487810 */ /* 0x000fe40007f3e0ff */
[----:B------:R-:W-:Y:S01]  /*10e0*/  IADD3.X R79, RZ, R35, RZ, P0, !PT ;  /* 0x00000023ff4f7210 */ /* 0x000fe200007fe4ff */
[----:B------:R1:W-:Y:S01]  /*10f0*/  LDGSTS.E.BYPASS.128 [R85], [R26.64] ;  /* 0x000000001a557fae */ /* 0x0003e2000b901c44 */
[----:B------:R-:W-:-:S02]  /*1100*/  IADD3.X R71, RZ, R25, RZ, P1, !PT ;  /* 0x00000019ff477210 */ /* 0x000fc40000ffe4ff */
[----:B------:R-:W-:Y:S01]  /*1110*/  IADD3 R70, P0, R22, 0x200, RZ ;  /* 0x0000020016467810 */ /* 0x000fe20007f1e0ff */
[----:B------:R-:W0:Y:S01]  /*1120*/  LDGDEPBAR ;  /* 0x00000000000079af */ /* 0x000e220000000000 */
[----:B------:R-:W-:Y:S02]  /*1130*/  IADD3 R64, P3, R26, 0x200, RZ ;  /* 0x000002001a407810 */ /* 0x000fe40007f7e0ff */
[----:B------:R-:W-:Y:S01]  /*1140*/  IADD3 R68, P1, R20, 0x200, RZ ;  /* 0x0000020014447810 */ /* 0x000fe20007f3e0ff */
[----:B------:R1:W-:Y:S01]  /*1150*/  LDGSTS.E.BYPASS.128 [R92+0x4000], [R18.64] ;  /* 0x04000000125c7fae */ /* 0x0003e2000b901c44 */
[----:B------:R-:W-:Y:S02]  /*1160*/  IADD3.X R69, RZ, R23, RZ, P0, !PT ;  /* 0x00000017ff457210 */ /* 0x000fe400007fe4ff */
[----:B------:R-:W-:Y:S01]  /*1170*/  IADD3.X R63, RZ, R27, RZ, P3, !PT ;  /* 0x0000001bff3f7210 */ /* 0x000fe20001ffe4ff */
[----:B------:R2:W-:Y:S01]  /*1180*/  LDGSTS.E.BYPASS.128 [R91+0x4000], [R20.64] ;  /* 0x04000000145b7fae */ /* 0x0005e2000b901c44 */
[----:B------:R-:W-:-:S02]  /*1190*/  IADD3 R0, P2, R2, 0x200, RZ ;  /* 0x0000020002007810 */ /* 0x000fc40007f5e0ff */
[----:B------:R-:W-:Y:S01]  /*11a0*/  IADD3.X R67, RZ, R21, RZ, P1, !PT ;  /* 0x00000015ff437210 */ /* 0x000fe20000ffe4ff */
[----:B------:R3:W-:Y:S01]  /*11b0*/  LDGSTS.E.BYPASS.128 [R90+0x4000], [R22.64] ;  /* 0x04000000165a7fae */ /* 0x0007e2000b901c44 */
[----:B------:R-:W-:Y:S02]  /*11c0*/  IADD3 R62, P0, R10, 0x200, RZ ;  /* 0x000002000a3e7810 */ /* 0x000fe40007f1e0ff */
[----:B-----5:R-:W-:Y:S01]  /*11d0*/  IADD3 R2, P3, R4, 0x200, RZ ;  /* 0x0000020004027810 */ /* 0x020fe20007f7e0ff */
[----:B------:R3:W-:Y:S01]  /*11e0*/  LDGSTS.E.BYPASS.128 [R89+0x4000], [R24.64] ;  /* 0x0400000018597fae */ /* 0x0007e2000b901c44 */
[----:B------:R-:W-:Y:S01]  /*11f0*/  IADD3 R60, P1, R6, 0x200, RZ ;  /* 0x00000200063c7810 */ /* 0x000fe20007f3e0ff */
[----:B-1----:R-:W-:Y:S01]  /*1200*/  CS2R R18, SRZ ;  /* 0x0000000000127805 */ /* 0x002fe2000001ff00 */
[----:B------:R-:W-:Y:S01]  /*1210*/  IADD3.X R61, RZ, R11, RZ, P0, !PT ;  /* 0x0000000bff3d7210 */ /* 0x000fe200007fe4ff */
[----:B------:R1:W-:Y:S01]  /*1220*/  LDGSTS.E.BYPASS.128 [R88+0x4000], [R28.64] ;  /* 0x040000001c587fae */ /* 0x0003e2000b901c44 */
[----:B----4-:R-:W-:Y:S01]  /*1230*/  IADD3.X R4, RZ, R5, RZ, P3, !PT ;  /* 0x00000005ff047210 */ /* 0x010fe20001ffe4ff */
[----:B--2---:R-:W-:Y:S01]  /*1240*/  CS2R R20, SRZ ;  /* 0x0000000000147805 */ /* 0x004fe2000001ff00 */
[----:B------:R-:W-:Y:S01]  /*1250*/  IADD3.X R11, RZ, R7, RZ, P1, !PT ;  /* 0x00000007ff0b7210 */ /* 0x000fe20000ffe4ff */
[----:B------:R1:W-:Y:S01]  /*1260*/  LDGSTS.E.BYPASS.128 [R87+0x4000], [R30.64] ;  /* 0x040000001e577fae */ /* 0x0003e2000b901c44 */
[----:B------:R-:W-:Y:S01]  /*1270*/  IADD3.X R3, RZ, R3, RZ, P2, !PT ;  /* 0x00000003ff037210 */ /* 0x000fe200017fe4ff */
[----:B---3--:R-:W-:Y:S01]  /*1280*/  CS2R R22, SRZ ;  /* 0x0000000000167805 */ /* 0x008fe2000001ff00 */
[----:B------:R-:W-:Y:S01]  /*1290*/  IADD3 R5, P0, R14, 0x200, RZ ;  /* 0x000002000e057810 */ /* 0x000fe20007f1e0ff */
[----:B------:R1:W-:Y:S01]  /*12a0*/  LDGSTS.E.BYPASS.128 [R86+0x4000], [R32.64] ;  /* 0x0400000020567fae */ /* 0x0003e2000b901c44 */
[----:B------:R-:W-:-:S02]  /*12b0*/  IADD3 R6, P1, R8, 0x200, RZ ;  /* 0x0000020008067810 */ /* 0x000fc40007f3e0ff */
[----:B------:R-:W-:Y:S01]  /*12c0*/  IADD3 R7, P2, R12, 0x200, RZ ;  /* 0x000002000c077810 */ /* 0x000fe20007f5e0ff */
[----:B------:R1:W-:Y:S01]  /*12d0*/  LDGSTS.E.BYPASS.128 [R85+0x4000], [R34.64] ;  /* 0x0400000022557fae */ /* 0x0003e2000b901c44 */
[----:B------:R-:W-:Y:S01]  /*12e0*/  IADD3.X R8, RZ, R15, RZ, P0, !PT ;  /* 0x0000000fff087210 */ /* 0x000fe200007fe4ff */
[----:B------:R-:W-:Y:S01]  /*12f0*/  UMOV UR4, URZ ;  /* 0x0000003f00047c82 */ /* 0x000fe20008000000 */
[----:B------:R-:W-:Y:S01]  /*1300*/  IADD3.X R9, RZ, R9, RZ, P1, !PT ;  /* 0x00000009ff097210 */ /* 0x000fe20000ffe4ff */
[----:B------:R-:W0:Y:S01]  /*1310*/  LDGDEPBAR ;  /* 0x00000000000079af */ /* 0x000e220000000000 */
[----:B------:R-:W-:Y:S01]  /*1320*/  IADD3.X R10, RZ, R13, RZ, P2, !PT ;  /* 0x0000000dff0a7210 */ /* 0x000fe200017fe4ff */
[----:B------:R-:W-:Y:S01]  /*1330*/  CS2R R14, SRZ ;  /* 0x00000000000e7805 */ /* 0x000fe2000001ff00 */
[----:B------:R-:W-:Y:S01]  /*1340*/  PLOP3.LUT P0, PT, PT, PT, PT, 0x80, 0x0 ;  /* 0x000000000000781c */ /* 0x000fe20003f0f070 */
[----:B------:R-:W-:Y:S01]  /*1350*/  UMOV UR5, URZ ;  /* 0x0000003f00057c82 */ /* 0x000fe20008000000 */
[----:B------:R-:W-:-:S04]  /*1360*/  DEPBAR.LE SB0, 0x0 ;  /* 0x000080000000791a */ /* 0x000fc80000000000 */
[----:B-1----:R-:W-:Y:S06]  /*1370*/  BAR.SYNC 0x0 ;  /* 0x0000000000007b1d */ /* 0x002fec0000000000 */
.L_x_1:
[----:B------:R-:W-:Y:S01]  /*1380*/  LEA R94, R83, 0x4000, 0x9 ;  /* 0x00004000535e7811 */ /* 0x000fe200078e48ff */
[----:B------:R-:W-:Y:S01]  /*1390*/  LDS.128 R44, [R84+0x200] ;  /* 0x00020000542c7984 */ /* 0x000fe20000000c00 */
[----:B------:R-:W-:-:S03]  /*13a0*/  ULDC.64 UR6, c[0x0][0x118] ;  /* 0x0000460000067ab9 */ /* 0x000fc60000000a00 */
[----:B------:R-:W1:Y:S04]  /*13b0*/  LDS.128 R28, [R94+0x200] ;  /* 0x000200005e1c7984 */ /* 0x000e680000000c00 */
[----:B------:R-:W2:Y:S04]  /*13c0*/  LDS.128 R32, [R94] ;  /* 0x000000005e207984 */ /* 0x000ea80000000c00 */
[----:B------:R-:W3:Y:S04]  /*13d0*/  LDS.128 R36, [R84+0x2000] ;  /* 0x0020000054247984 */ /* 0x000ee80000000c00 */
[----:B------:R-:W4:Y:S04]  /*13e0*/  LDS.128 R40, [R84+0x2200] ;  /* 0x0022000054287984 */ /* 0x000f280000000c00 */
[----:B------:R-:W5:Y:S04]  /*13f0*/  LDS.128 R48, [R84] ;  /* 0x0000000054307984 */ /* 0x000f680000000c00 */
[----:B------:R-:W-:Y:S01]  /*1400*/  LDS.128 R52, [R84+0x210] ;  /* 0x0002100054347984 */ /* 0x000fe20000000c00 */
[----:B-1----:R-:W-:-:S04]  /*1410*/  FFMA R12, R44, R28, R15 ;  /* 0x0000001c2c0c7223 */ /* 0x002fc8000000000f */
[C---:B------:R-:W-:Y:S01]  /*1420*/  FFMA R13, R45.reuse, R29, R12 ;  /* 0x0000001d2d0d7223 */ /* 0x040fe2000000000c */
[-C--:B--2---:R-:W-:Y:S01]  /*1430*/  FFMA R14, R44, R32.reuse, R14 ;  /* 0x000000202c0e7223 */ /* 0x084fe2000000000e */
[C---:B---3--:R-:W-:Y:S01]  /*1440*/  FFMA R18, R36.reuse, R32, R18 ;  /* 0x0000002024127223 */ /* 0x048fe20000000012 */
[----:B------:R-:W-:Y:S02]  /*1450*/  FFMA R12, R36, R28, R19 ;  /* 0x0000001c240c7223 */ /* 0x000fe40000000013 */
[-C--:B------:R-:W-:Y:S01]  /*1460*/  FFMA R45, R45, R33.reuse, R14 ;  /* 0x000000212d2d7223 */ /* 0x080fe2000000000e */
[----:B------:R-:W-:Y:S01]  /*1470*/  FFMA R36, R46, R30, R13 ;  /* 0x0000001e2e247223 */ /* 0x000fe2000000000d */
[C---:B------:R-:W-:Y:S01]  /*1480*/  FFMA R57, R37.reuse, R33, R18 ;  /* 0x0000002125397223 */ /* 0x040fe20000000012 */
[----:B------:R-:W-:Y:S01]  /*1490*/  FFMA R37, R37, R29, R12 ;  /* 0x0000001d25257223 */ /* 0x000fe2000000000c */
[C---:B----4-:R-:W-:Y:S01]  /*14a0*/  FFMA R22, R40.reuse, R32, R22 ;  /* 0x0000002028167223 */ /* 0x050fe20000000016 */
[----:B------:R-:W1:Y:S01]  /*14b0*/  LDS.128 R12, [R94+0x10] ;  /* 0x000010005e0c7984 */ /* 0x000e620000000c00 */
[----:B------:R-:W-:Y:S01]  /*14c0*/  FFMA R24, R40, R28, R23 ;  /* 0x0000001c28187223 */ /* 0x000fe20000000017 */
[C---:B-----5:R-:W-:Y:S01]  /*14d0*/  FFMA R32, R48.reuse, R32, R20 ;  /* 0x0000002030207223 */ /* 0x060fe20000000014 */
[C---:B------:R-:W-:Y:S01]  /*14e0*/  FFMA R59, R41.reuse, R33, R22 ;  /* 0x00000021293b7223 */ /* 0x040fe20000000016 */
[----:B------:R-:W-:Y:S01]  /*14f0*/  FFMA R28, R48, R28, R21 ;  /* 0x0000001c301c7223 */ /* 0x000fe20000000015 */
[----:B------:R-:W2:Y:S01]  /*1500*/  LDS.128 R16, [R94+0x210] ;  /* 0x000210005e107984 */ /* 0x000ea20000000c00 */
[-C--:B------:R-:W-:Y:S01]  /*1510*/  FFMA R41, R41, R29.reuse, R24 ;  /* 0x0000001d29297223 */ /* 0x080fe20000000018 */
[-C--:B------:R-:W-:Y:S01]  /*1520*/  FFMA R46, R46, R34.reuse, R45 ;  /* 0x000000222e2e7223 */ /* 0x080fe2000000002d */
[C---:B------:R-:W-:Y:S01]  /*1530*/  FFMA R29, R49.reuse, R29, R28 ;  /* 0x0000001d311d7223 */ /* 0x040fe2000000001c */
[----:B------:R-:W3:Y:S01]  /*1540*/  LDS.128 R20, [R84+0x2010] ;  /* 0x0020100054147984 */ /* 0x000ee20000000c00 */
[----:B------:R-:W-:Y:S01]  /*1550*/  FFMA R33, R49, R33, R32 ;  /* 0x0000002131217223 */ /* 0x000fe20000000020 */
[C---:B------:R-:W-:Y:S01]  /*1560*/  FFMA R49, R47.reuse, R31, R36 ;  /* 0x0000001f2f317223 */ /* 0x040fe20000000024 */
[-C--:B------:R-:W-:Y:S01]  /*1570*/  FFMA R95, R47, R35.reuse, R46 ;  /* 0x000000232f5f7223 */ /* 0x080fe2000000002e */
[----:B------:R-:W4:Y:S01]  /*1580*/  LDS.128 R24, [R84+0x2210] ;  /* 0x0022100054187984 */ /* 0x000f220000000c00 */
[C---:B------:R-:W-:Y:S01]  /*1590*/  FFMA R32, R38.reuse, R34, R57 ;  /* 0x0000002226207223 */ /* 0x040fe20000000039 */
[----:B------:R-:W-:Y:S01]  /*15a0*/  FFMA R38, R38, R30, R37 ;  /* 0x0000001e26267223 */ /* 0x000fe20000000025 */
[C---:B------:R-:W-:Y:S01]  /*15b0*/  FFMA R28, R42.reuse, R34, R59 ;  /* 0x000000222a1c7223 */ /* 0x040fe2000000003b */
[----:B------:R-:W5:Y:S01]  /*15c0*/  LDS.128 R44, [R84+0x10] ;  /* 0x00001000542c7984 */ /* 0x000f620000000c00 */
[C---:B------:R-:W-:Y:S01]  /*15d0*/  FFMA R57, R39.reuse, R35, R32 ;  /* 0x0000002327397223 */ /* 0x040fe20000000020 */
[----:B------:R-:W-:Y:S01]  /*15e0*/  FFMA R59, R39, R31, R38 ;  /* 0x0000001f273b7223 */ /* 0x000fe20000000026 */
[-C--:B------:R-:W-:Y:S01]  /*15f0*/  FFMA R42, R42, R30.reuse, R41 ;  /* 0x0000001e2a2a7223 */ /* 0x080fe20000000029 */
[C---:B------:R-:W-:Y:S01]  /*1600*/  FFMA R39, R43.reuse, R35, R28 ;  /* 0x000000232b277223 */ /* 0x040fe2000000001c */
[C---:B------:R-:W-:Y:S01]  /*1610*/  FFMA R30, R50.reuse, R30, R29 ;  /* 0x0000001e321e7223 */ /* 0x040fe2000000001d */
[----:B------:R-:W-:Y:S01]  /*1620*/  FFMA R34, R50, R34, R33 ;  /* 0x0000002232227223 */ /* 0x000fe20000000021 */
[----:B------:R-:W-:-:S02]  /*1630*/  FFMA R43, R43, R31, R42 ;  /* 0x0000001f2b2b7223 */ /* 0x000fc4000000002a */
[C---:B------:R-:W-:Y:S01]  /*1640*/  FFMA R37, R51.reuse, R31, R30 ;  /* 0x0000001f33257223 */ /* 0x040fe2000000001e */
[----:B------:R-:W-:Y:S02]  /*1650*/  FFMA R41, R51, R35, R34 ;  /* 0x0000002333297223 */ /* 0x000fe40000000022 */
[----:B------:R-:W-:Y:S01]  /*1660*/  LDS.128 R32, [R94+0x220] ;  /* 0x000220005e207984 */ /* 0x000fe20000000c00 */
[----:B-1----:R-:W-:-:S04]  /*1670*/  FFMA R28, R52, R12, R95 ;  /* 0x0000000c341c7223 */ /* 0x002fc8000000005f */
[C---:B------:R-:W-:Y:S01]  /*1680*/  FFMA R29, R53.reuse, R13, R28 ;  /* 0x0000000d351d7223 */ /* 0x040fe2000000001c */
[----:B--2---:R-:W-:Y:S02]  /*1690*/  FFMA R52, R52, R16, R49 ;  /* 0x0000001034347223 */ /* 0x004fe40000000031 */
[----:B------:R-:W-:Y:S01]  /*16a0*/  LDS.128 R48, [R84+0x220] ;  /* 0x0002200054307984 */ /* 0x000fe20000000c00 */
[C---:B---3--:R-:W-:Y:S01]  /*16b0*/  FFMA R30, R20.reuse, R12, R57 ;  /* 0x0000000c141e7223 */ /* 0x048fe20000000039 */
[----:B------:R-:W-:Y:S01]  /*16c0*/  FFMA R28, R20, R16, R59 ;  /* 0x00000010141c7223 */ /* 0x000fe2000000003b */
[----:B------:R-:W-:Y:S01]  /*16d0*/  FFMA R20, R54, R14, R29 ;  /* 0x0000000e36147223 */ /* 0x000fe2000000001d */
[----:B------:R-:W-:Y:S01]  /*16e0*/  FFMA R53, R53, R17, R52 ;  /* 0x0000001135357223 */ /* 0x000fe20000000034 */
[C---:B------:R-:W-:Y:S01]  /*16f0*/  FFMA R57, R21.reuse, R13, R30 ;  /* 0x0000000d15397223 */ /* 0x040fe2000000001e */
[C---:B----4-:R-:W-:Y:S01]  /*1700*/  FFMA R36, R24.reuse, R16, R43 ;  /* 0x0000001018247223 */ /* 0x050fe2000000002b */
[----:B------:R-:W-:Y:S01]  /*1710*/  FFMA R21, R21, R17, R28 ;  /* 0x0000001115157223 */ /* 0x000fe2000000001c */
[----:B------:R-:W-:Y:S01]  /*1720*/  FFMA R24, R24, R12, R39 ;  /* 0x0000000c18187223 */ /* 0x000fe20000000027 */
[----:B------:R-:W1:Y:S01]  /*1730*/  LDS.128 R28, [R94+0x20] ;  /* 0x000020005e1c7984 */ /* 0x000e620000000c00 */
[C---:B-----5:R-:W-:Y:S01]  /*1740*/  FFMA R16, R44.reuse, R16, R37 ;  /* 0x000000102c107223 */ /* 0x060fe20000000025 */
[----:B------:R-:W-:Y:S01]  /*1750*/  FFMA R12, R44, R12, R41 ;  /* 0x0000000c2c0c7223 */ /* 0x000fe20000000029 */
[C---:B------:R-:W-:Y:S01]  /*1760*/  FFMA R59, R25.reuse, R13, R24 ;  /* 0x0000000d193b7223 */ /* 0x040fe20000000018 */
[-C--:B------:R-:W-:Y:S01]  /*1770*/  FFMA R25, R25, R17.reuse, R36 ;  /* 0x0000001119197223 */ /* 0x080fe20000000024 */
[----:B------:R-:W-:Y:S01]  /*1780*/  FFMA R54, R54, R18, R53 ;  /* 0x0000001236367223 */ /* 0x000fe20000000035 */
[----:B------:R-:W2:Y:S01]  /*1790*/  LDS.128 R36, [R84+0x2020] ;  /* 0x0020200054247984 */ /* 0x000ea20000000c00 */
[C---:B------:R-:W-:Y:S01]  /*17a0*/  FFMA R17, R45.reuse, R17, R16 ;  /* 0x000000112d117223 */ /* 0x040fe20000000010 */
[----:B------:R-:W-:Y:S01]  /*17b0*/  FFMA R13, R45, R13, R12 ;  /* 0x0000000d2d0d7223 */ /* 0x000fe2000000000c */
[C---:B------:R-:W-:Y:S01]  /*17c0*/  FFMA R45, R55.reuse, R15, R20 ;  /* 0x0000000f372d7223 */ /* 0x040fe20000000014 */
[----:B------:R-:W3:Y:S01]  /*17d0*/  LDS.128 R40, [R84+0x2220] ;  /* 0x0022200054287984 */ /* 0x000ee20000000c00 */
[----:B------:R-:W-:Y:S01]  /*17e0*/  FFMA R95, R55, R19, R54 ;  /* 0x00000013375f7223 */ /* 0x000fe20000000036 */
[C---:B------:R-:W-:Y:S01]  /*17f0*/  FFMA R16, R22.reuse, R14, R57 ;  /* 0x0000000e16107223 */ /* 0x040fe20000000039 */
[----:B------:R-:W-:Y:S01]  /*1800*/  FFMA R22, R22, R18, R21 ;  /* 0x0000001216167223 */ /* 0x000fe20000000015 */
[----:B------:R-:W4:Y:S01]  /*1810*/  LDS.128 R52, [R84+0x20] ;  /* 0x0000200054347984 */ /* 0x000f220000000c00 */
[-C--:B------:R-:W-:Y:S01]  /*1820*/  FFMA R12, R26, R14.reuse, R59 ;  /* 0x0000000e1a0c7223 */ /* 0x080fe2000000003b */
[C---:B------:R-:W-:Y:S01]  /*1830*/  FFMA R57, R23.reuse, R15, R16 ;  /* 0x0000000f17397223 */ /* 0x040fe20000000010 */
[----:B------:R-:W-:Y:S01]  /*1840*/  FFMA R59, R23, R19, R22 ;  /* 0x00000013173b7223 */ /* 0x000fe20000000016 */
[----:B------:R-:W-:Y:S01]  /*1850*/  FFMA R14, R46, R14, R13 ;  /* 0x0000000e2e0e7223 */ /* 0x000fe2000000000d */
[-C--:B------:R-:W-:Y:S01]  /*1860*/  FFMA R23, R27, R15.reuse, R12 ;  /* 0x0000000f1b177223 */ /* 0x080fe2000000000c */
[-C--:B------:R-:W-:Y:S01]  /*1870*/  FFMA R26, R26, R18.reuse, R25 ;  /* 0x000000121a1a7223 */ /* 0x080fe20000000019 */
[----:B------:R-:W-:Y:S01]  /*1880*/  FFMA R18, R46, R18, R17 ;  /* 0x000000122e127223 */ /* 0x000fe20000000011 */
[----:B------:R-:W-:-:S02]  /*1890*/  FFMA R25, R47, R15, R14 ;  /* 0x0000000f2f197223 */ /* 0x000fc4000000000e */
[-C--:B------:R-:W-:Y:S01]  /*18a0*/  FFMA R27, R27, R19.reuse, R26 ;  /* 0x000000131b1b7223 */ /* 0x080fe2000000001a */
[----:B------:R-:W-:Y:S02]  /*18b0*/  FFMA R21, R47, R19, R18 ;  /* 0x000000132f157223 */ /* 0x000fe40000000012 */
[----:B------:R-:W-:Y:S01]  /*18c0*/  LDS.128 R16, [R94+0x230] ;  /* 0x000230005e107984 */ /* 0x000fe20000000c00 */
[C---:B-1----:R-:W-:Y:S01]  /*18d0*/  FFMA R12, R48.reuse, R28, R45 ;  /* 0x0000001c300c7223 */ /* 0x042fe2000000002d */
[----:B------:R-:W-:Y:S02]  /*18e0*/  FFMA R48, R48, R32, R95 ;  /* 0x0000002030307223 */ /* 0x000fe4000000005f */
[----:B------:R-:W-:Y:S01]  /*18f0*/  LDS.128 R44, [R84+0x230] ;  /* 0x00023000542c7984 */ /* 0x000fe20000000c00 */
[C---:B------:R-:W-:Y:S01]  /*1900*/  FFMA R13, R49.reuse, R29, R12 ;  /* 0x0000001d310d7223 */ /* 0x040fe2000000000c */
[----:B------:R-:W-:Y:S01]  /*1910*/  FFMA R49, R49, R33, R48 ;  /* 0x0000002131317223 */ /* 0x000fe20000000030 */
[C---:B--2---:R-:W-:Y:S01]  /*1920*/  FFMA R14, R36.reuse, R28, R57 ;  /* 0x0000001c240e7223 */ /* 0x044fe20000000039 */
[----:B------:R-:W-:Y:S01]  /*1930*/  FFMA R12, R36, R32, R59 ;  /* 0x00000020240c7223 */ /* 0x000fe2000000003b */
[C---:B------:R-:W-:Y:S01]  /*1940*/  FFMA R36, R50.reuse, R30, R13 ;  /* 0x0000001e32247223 */ /* 0x040fe2000000000d */
[----:B------:R-:W-:Y:S01]  /*1950*/  FFMA R50, R50, R34, R49 ;  /* 0x0000002232327223 */ /* 0x000fe20000000031 */
[C---:B------:R-:W-:Y:S01]  /*1960*/  FFMA R57, R37.reuse, R29, R14 ;  /* 0x0000001d25397223 */ /* 0x040fe2000000000e */
[C---:B---3--:R-:W-:Y:S01]  /*1970*/  FFMA R20, R40.reuse, R32, R27 ;  /* 0x0000002028147223 */ /* 0x048fe2000000001b */
[----:B------:R-:W-:Y:S01]  /*1980*/  FFMA R37, R37, R33, R12 ;  /* 0x0000002125257223 */ /* 0x000fe2000000000c */
[----:B------:R-:W-:Y:S01]  /*1990*/  FFMA R40, R40, R28, R23 ;  /* 0x0000001c28287223 */ /* 0x000fe20000000017 */
[----:B------:R-:W1:Y:S01]  /*19a0*/  LDS.128 R12, [R94+0x30] ;  /* 0x000030005e0c7984 */ /* 0x000e620000000c00 */
[C---:B----4-:R-:W-:Y:S01]  /*19b0*/  FFMA R32, R52.reuse, R32, R21 ;  /* 0x0000002034207223 */ /* 0x050fe20000000015 */
[----:B------:R-:W-:Y:S01]  /*19c0*/  FFMA R28, R52, R28, R25 ;  /* 0x0000001c341c7223 */ /* 0x000fe20000000019 */
[C---:B------:R-:W-:Y:S01]  /*19d0*/  FFMA R59, R41.reuse, R29, R40 ;  /* 0x0000001d293b7223 */ /* 0x040fe20000000028 */
[-C--:B------:R-:W-:Y:S01]  /*19e0*/  FFMA R41, R41, R33.reuse, R20 ;  /* 0x0000002129297223 */ /* 0x080fe20000000014 */
        /* <DEDUP_REMOVED lines=21> */
[-C--:B------:R-:W-:Y:S02]  /*1b40*/  FFMA R44, R44, R16.reuse, R95 ;  /* 0x000000102c2c7223 */ /* 0x080fe4000000005f */
[----:B------:R-:W-:Y:S01]  /*1b50*/  LDS.128 R52, [R84+0x240] ;  /* 0x0002400054347984 */ /* 0x000fe20000000c00 */
[C---:B------:R-:W-:Y:S01]  /*1b60*/  FFMA R29, R45.reuse, R13, R28 ;  /* 0x0000000d2d1d7223 */ /* 0x040fe2000000001c */
[C---:B--2---:R-:W-:Y:S01]  /*1b70*/  FFMA R36, R24.reuse, R16, R43 ;  /* 0x0000001018247223 */ /* 0x044fe2000000002b */
[-C--:B------:R-:W-:Y:S01]  /*1b80*/  FFMA R24, R24, R12.reuse, R39 ;  /* 0x0000000c18187223 */ /* 0x080fe20000000027 */
[----:B------:R-:W-:Y:S01]  /*1b90*/  FFMA R45, R45, R17, R44 ;  /* 0x000000112d2d7223 */ /* 0x000fe2000000002c */
[C---:B---3--:R-:W-:Y:S01]  /*1ba0*/  FFMA R30, R20.reuse, R12, R57 ;  /* 0x0000000c141e7223 */ /* 0x048fe20000000039 */
[----:B------:R-:W-:Y:S01]  /*1bb0*/  FFMA R28, R20, R16, R59 ;  /* 0x00000010141c7223 */ /* 0x000fe2000000003b */
[----:B------:R-:W-:Y:S01]  /*1bc0*/  FFMA R20, R46, R14, R29 ;  /* 0x0000000e2e147223 */ /* 0x000fe2000000001d */
[-C--:B------:R-:W-:Y:S01]  /*1bd0*/  FFMA R59, R25, R13.reuse, R24 ;  /* 0x0000000d193b7223 */ /* 0x080fe20000000018 */
[C---:B------:R-:W-:Y:S01]  /*1be0*/  FFMA R57, R21.reuse, R13, R30 ;  /* 0x0000000d15397223 */ /* 0x040fe2000000001e */
[-C--:B------:R-:W-:Y:S01]  /*1bf0*/  FFMA R21, R21, R17.reuse, R28 ;  /* 0x0000001115157223 */ /* 0x080fe2000000001c */
[-C--:B------:R-:W-:Y:S01]  /*1c00*/  FFMA R25, R25, R17.reuse, R36 ;  /* 0x0000001119197223 */ /* 0x080fe20000000024 */
[----:B------:R-:W1:Y:S01]  /*1c10*/  LDS.128 R28, [R94+0x40] ;  /* 0x000040005e1c7984 */ /* 0x000e620000000c00 */
[C---:B----4-:R-:W-:Y:S01]  /*1c20*/  FFMA R16, R48.reuse, R16, R37 ;  /* 0x0000001030107223 */ /* 0x050fe20000000025 */
[----:B------:R-:W-:Y:S01]  /*1c30*/  FFMA R12, R48, R12, R41 ;  /* 0x0000000c300c7223 */ /* 0x000fe20000000029 */
        /* <DEDUP_REMOVED lines=25> */
[C---:B--2---:R-:W-:Y:S01]  /*1dd0*/  FFMA R14, R36.reuse, R28, R57 ;  /* 0x0000001c240e7223 */ /* 0x044fe20000000039 */
[-C--:B------:R-:W-:Y:S01]  /*1de0*/  FFMA R12, R36, R32.reuse, R59 ;  /* 0x00000020240c7223 */ /* 0x080fe2000000003b */
[----:B------:R-:W-:Y:S01]  /*1df0*/  FFMA R53, R53, R33, R52 ;  /* 0x0000002135357223 */ /* 0x000fe20000000034 */
[----:B---3--:R-:W-:Y:S01]  /*1e00*/  FFMA R20, R40, R32, R27 ;  /* 0x0000002028147223 */ /* 0x008fe2000000001b */
[C---:B------:R-:W-:Y:S01]  /*1e10*/  FFMA R57, R37.reuse, R29, R14 ;  /* 0x0000001d25397223 */ /* 0x040fe2000000000e */
[----:B------:R-:W-:Y:S01]  /*1e20*/  FFMA R36, R54, R30, R13 ;  /* 0x0000001e36247223 */ /* 0x000fe2000000000d */
[----:B------:R-:W-:Y:S01]  /*1e30*/  FFMA R37, R37, R33, R12 ;  /* 0x0000002125257223 */ /* 0x000fe2000000000c */
[----:B------:R-:W-:Y:S01]  /*1e40*/  FFMA R40, R40, R28, R23 ;  /* 0x0000001c28287223 */ /* 0x000fe20000000017 */
[----:B------:R-:W1:Y:S01]  /*1e50*/  LDS.128 R12, [R94+0x50] ;  /* 0x000050005e0c7984 */ /* 0x000e620000000c00 */
[C---:B----4-:R-:W-:Y:S01]  /*1e60*/  FFMA R32, R44.reuse, R32, R21 ;  /* 0x000000202c207223 */ /* 0x050fe20000000015 */
        /* <DEDUP_REMOVED lines=694> */
[-C--:B------:R-:W-:Y:S01]  /*49d0*/  FFMA R28, R42, R30.reuse, R59 ;  /* 0x0000001e2a1c7223 */ /* 0x080fe2000000003b */
[C---:B------:R-:W-:Y:S01]  /*49e0*/  FFMA R32, R38.reuse, R30, R57 ;  /* 0x0000001e26207223 */ /* 0x040fe20000000039 */
[----:B------:R-:W4:Y:S01]  /*49f0*/  LDS.128 R52, [R84+0x170] ;  /* 0x0001700054347984 */ /* 0x000f220000000c00 */
[-C--:B------:R-:W-:Y:S01]  /*4a00*/  FFMA R38, R38, R34.reuse, R37 ;  /* 0x0000002226267223 */ /* 0x080fe20000000025 */
[-C--:B------:R-:W-:Y:S01]  /*4a10*/  FFMA R42, R42, R34.reuse, R41 ;  /* 0x000000222a2a7223 */ /* 0x080fe20000000029 */
[-C--:B------:R-:W-:Y:S01]  /*4a20*/  FFMA R37, R43, R31.reuse, R28 ;  /* 0x0000001f2b257223 */ /* 0x080fe2000000001c */
[C---:B------:R-:W-:Y:S01]  /*4a30*/  FFMA R34, R46.reuse, R34, R33 ;  /* 0x000000222e227223 */ /* 0x040fe20000000021 */
[C---:B------:R-:W-:Y:S01]  /*4a40*/  FFMA R57, R39.reuse, R31, R32 ;  /* 0x0000001f27397223 */ /* 0x040fe20000000020 */
[----:B------:R-:W-:Y:S01]  /*4a50*/  FFMA R30, R46, R30, R29 ;  /* 0x0000001e2e1e7223 */ /* 0x000fe2000000001d */
[-C--:B------:R-:W-:Y:S01]  /*4a60*/  FFMA R39, R39, R35.reuse, R38 ;  /* 0x0000002327277223 */ /* 0x080fe20000000026 */
[-C--:B------:R-:W-:Y:S01]  /*4a70*/  FFMA R41, R47, R35.reuse, R34 ;  /* 0x000000232f297223 */ /* 0x080fe20000000022 */
[----:B------:R-:W-:Y:S01]  /*4a80*/  FFMA R43, R43, R35, R42 ;  /* 0x000000232b2b7223 */ /* 0x000fe2000000002a */
[----:B------:R-:W-:Y:S01]  /*4a90*/  FFMA R47, R47, R31, R30 ;  /* 0x0000001f2f2f7223 */ /* 0x000fe2000000001e */
[----:B------:R-:W-:Y:S01]  /*4aa0*/  LDS.128 R32, [R84+0x380] ;  /* 0x0003800054207984 */ /* 0x000fe20000000c00 */
[C---:B-1----:R-:W-:Y:S01]  /*4ab0*/  FFMA R28, R48.reuse, R12, R45 ;  /* 0x0000000c301c7223 */ /* 0x042fe2000000002d */
[----:B------:R-:W-:-:S03]  /*4ac0*/  FFMA R48, R48, R16, R95 ;  /* 0x0000001030307223 */ /* 0x000fc6000000005f */
        /* <DEDUP_REMOVED lines=24> */
[C---:B------:R-:W-:Y:S01]  /*4c50*/  FFMA R12, R26.reuse, R14, R59 ;  /* 0x0000000e1a0c7223 */ /* 0x040fe2000000003b */
[C---:B------:R-:W-:Y:S01]  /*4c60*/  FFMA R57, R23.reuse, R15, R16 ;  /* 0x0000000f17397223 */ /* 0x040fe20000000010 */
[----:B------:R-:W-:Y:S01]  /*4c70*/  FFMA R59, R23, R19, R22 ;  /* 0x00000013173b7223 */ /* 0x000fe20000000016 */
[----:B------:R-:W5:Y:S01]  /*4c80*/  LDS.128 R48, [R84+0x180] ;  /* 0x0001800054307984 */ /* 0x000f620000000c00 */
[----:B------:R-:W-:Y:S01]  /*4c90*/  FFMA R23, R27, R15, R12 ;  /* 0x0000000f1b177223 */ /* 0x000fe2000000000c */
[----:B------:R-:W-:Y:S01]  /*4ca0*/  FFMA R26, R26, R18, R25 ;  /* 0x000000121a1a7223 */ /* 0x000fe20000000019 */
[C---:B------:R-:W-:Y:S01]  /*4cb0*/  FFMA R14, R54.reuse, R14, R13 ;  /* 0x0000000e360e7223 */ /* 0x040fe2000000000d */
[----:B------:R-:W-:-:S02]  /*4cc0*/  FFMA R18, R54, R18, R17 ;  /* 0x0000001236127223 */ /* 0x000fc40000000011 */
[----:B------:R-:W-:Y:S01]  /*4cd0*/  FFMA R27, R27, R19, R26 ;  /* 0x000000131b1b7223 */ /* 0x000fe2000000001a */
[C---:B------:R-:W-:Y:S01]  /*4ce0*/  FFMA R25, R55.reuse, R15, R14 ;  /* 0x0000000f37197223 */ /* 0x040fe2000000000e */
[----:B------:R-:W-:Y:S02]  /*4cf0*/  FFMA R21, R55, R19, R18 ;  /* 0x0000001337157223 */ /* 0x000fe40000000012 */
[----:B------:R-:W-:Y:S01]  /*4d00*/  LDS.128 R16, [R94+0x390] ;  /* 0x000390005e107984 */ /* 0x000fe20000000c00 */
[----:B-1----:R-:W-:-:S03]  /*4d10*/  FFMA R12, R32, R28, R53 ;  /* 0x0000001c200c7223 */ /* 0x002fc60000000035 */
[----:B------:R-:W-:Y:S01]  /*4d20*/  LDS.128 R52, [R84+0x390] ;  /* 0x0003900054347984 */ /* 0x000fe20000000c00 */
[----:B------:R-:W-:Y:S01]  /*4d30*/  FFMA R13, R33, R29, R12 ;  /* 0x0000001d210d7223 */ /* 0x000fe2000000000c */
[----:B--2---:R-:W-:Y:S01]  /*4d40*/  FFMA R32, R32, R36, R95 ;  /* 0x0000002420207223 */ /* 0x004fe2000000005f */
[----:B---3--:R-:W-:-:S03]  /*4d50*/  FFMA R12, R40, R28, R57 ;  /* 0x0000001c280c7223 */ /* 0x008fc60000000039 */
[----:B------:R-:W-:Y:S01]  /*4d60*/  FFMA R33, R33, R37, R32 ;  /* 0x0000002521217223 */ /* 0x000fe20000000020 */
[----:B------:R-:W-:Y:S01]  /*4d70*/  FFMA R32, R34, R30, R13 ;  /* 0x0000001e22207223 */ /* 0x000fe2000000000d */
[-C--:B------:R-:W-:Y:S01]  /*4d80*/  FFMA R40, R40, R36.reuse, R59 ;  /* 0x0000002428287223 */ /* 0x080fe2000000003b */
[C---:B----4-:R-:W-:Y:S01]  /*4d90*/  FFMA R20, R44.reuse, R36, R27 ;  /* 0x000000242c147223 */ /* 0x050fe2000000001b */
[-C--:B------:R-:W-:Y:S01]  /*4da0*/  FFMA R57, R41, R29.reuse, R12 ;  /* 0x0000001d29397223 */ /* 0x080fe2000000000c */
        /* <DEDUP_REMOVED lines=8> */
[-C--:B------:R-:W-:Y:S01]  /*4e30*/  FFMA R41, R41, R37.reuse, R40 ;  /* 0x0000002529297223 */ /* 0x080fe20000000028 */
[C---:B------:R-:W-:Y:S01]  /*4e40*/  FFMA R37, R49.reuse, R37, R36 ;  /* 0x0000002531257223 */ /* 0x040fe20000000024 */
[----:B------:R-:W-:Y:S01]  /*4e50*/  FFMA R29, R49, R29, R28 ;  /* 0x0000001d311d7223 */ /* 0x000fe2000000001c */
[----:B------:R-:W3:Y:S01]  /*4e60*/  LDS.128 R24, [R84+0x2390] ;  /* 0x0023900054187984 */ /* 0x000ee20000000c00 */
[C---:B------:R-:W-:Y:S01]  /*4e70*/  FFMA R49, R35.reuse, R31, R32 ;  /* 0x0000001f23317223 */ /* 0x040fe20000000020 */
[----:B------:R-:W-:Y:S01]  /*4e80*/  FFMA R95, R35, R39, R34 ;  /* 0x00000027235f7223 */ /* 0x000fe20000000022 */
[-C--:B------:R-:W-:Y:S01]  /*4e90*/  FFMA R28, R46, R30.reuse, R59 ;  /* 0x0000001e2e1c7223 */ /* 0x080fe2000000003b */
[----:B------:R-:W4:Y:S01]  /*4ea0*/  LDS.128 R32, [R84+0x190] ;  /* 0x0001900054207984 */ /* 0x000f220000000c00 */
[C---:B------:R-:W-:Y:S01]  /*4eb0*/  FFMA R36, R42.reuse, R30, R57 ;  /* 0x0000001e2a247223 */ /* 0x040fe20000000039 */
        /* <DEDUP_REMOVED lines=57> */
[-C--:B------:R-:W-:Y:S01]  /*5250*/  FFMA R57, R45, R37.reuse, R12 ;  /* 0x000000252d397223 */ /* 0x080fe2000000000c */
[C---:B----4-:R-:W-:Y:S01]  /*5260*/  FFMA R20, R48.reuse, R40, R27 ;  /* 0x0000002830147223 */ /* 0x050fe2000000001b */
[----:B------:R-:W-:Y:S01]  /*5270*/  FFMA R48, R48, R36, R23 ;  /* 0x0000002430307223 */ /* 0x000fe20000000017 */
[----:B------:R-:W1:Y:S01]  /*5280*/  LDS.128 R12, [R94+0x1b0] ;  /* 0x0001b0005e0c7984 */ /* 0x000e620000000c00 */
[----:B-----5:R-:W-:Y:S01]  /*5290*/  FFMA R40, R52, R40, R21 ;  /* 0x0000002834287223 */ /* 0x020fe20000000015 */
        /* <DEDUP_REMOVED lines=14> */
[----:B------:R-:W-:Y:S01]  /*5380*/  FFMA R46, R46, R42, R45 ;  /* 0x0000002a2e2e7223 */ /* 0x000fe2000000002d */
[-C--:B------:R-:W-:Y:S01]  /*5390*/  FFMA R45, R51, R39.reuse, R36 ;  /* 0x00000027332d7223 */ /* 0x080fe20000000024 */
[----:B------:R-:W-:Y:S01]  /*53a0*/  FFMA R38, R54, R38, R37 ;  /* 0x0000002636267223 */ /* 0x000fe20000000025 */
[C---:B------:R-:W-:Y:S01]  /*53b0*/  FFMA R57, R47.reuse, R39, R40 ;  /* 0x000000272f397223 */ /* 0x040fe20000000028 */
[----:B------:R-:W-:Y:S01]  /*53c0*/  FFMA R47, R47, R43, R46 ;  /* 0x0000002b2f2f7223 */ /* 0x000fe2000000002e */
[-C--:B------:R-:W-:Y:S01]  /*53d0*/  FFMA R50, R50, R42.reuse, R49 ;  /* 0x0000002a32327223 */ /* 0x080fe20000000031 */
[----:B------:R-:W-:-:S03]  /*53e0*/  FFMA R42, R54, R42, R41 ;  /* 0x0000002a362a7223 */ /* 0x000fc60000000029 */
[-C--:B------:R-:W-:Y:S01]  /*53f0*/  FFMA R51, R51, R43.reuse, R50 ;  /* 0x0000002b33337223 */ /* 0x080fe20000000032 */
[C---:B------:R-:W-:Y:S01]  /*5400*/  FFMA R49, R55.reuse, R43, R42 ;  /* 0x0000002b37317223 */ /* 0x040fe2000000002a */
        /* <DEDUP_REMOVED lines=11> */
[----:B------:R-:W-:Y:S01]  /*54c0*/  FFMA R21, R21, R17, R32 ;  /* 0x0000001115157223 */ /* 0x000fe20000000020 */
[C---:B---3--:R-:W-:Y:S01]  /*54d0*/  FFMA R32, R24.reuse, R16, R51 ;  /* 0x0000001018207223 */ /* 0x048fe20000000033 */
[----:B------:R-:W-:Y:S01]  /*54e0*/  FFMA R24, R24, R12, R45 ;  /* 0x0000000c18187223 */ /* 0x000fe2000000002d */
[----:B------:R-:W1:Y:S01]  /*54f0*/  LDS.128 R36, [R84+0x3c0] ;  /* 0x0003c00054247984 */ /* 0x000e620000000c00 */
[C---:B----4-:R-:W-:Y:S01]  /*5500*/  FFMA R16, R28.reuse, R16, R49 ;  /* 0x000000101c107223 */ /* 0x050fe20000000031 */
[----:B------:R-:W-:Y:S01]  /*5510*/  FFMA R12, R28, R12, R55 ;  /* 0x0000000c1c0c7223 */ /* 0x000fe20000000037 */
[C---:B------:R-:W-:Y:S01]  /*5520*/  FFMA R95, R25.reuse, R13, R24 ;  /* 0x0000000d195f7223 */ /* 0x040fe20000000018 */
[----:B------:R-:W2:Y:S01]  /*5530*/  LDS.128 R44, [R94+0x3c0] ;  /* 0x0003c0005e2c7984 */ /* 0x000ea20000000c00 */
[----:B------:R-:W-:Y:S01]  /*5540*/  FFMA R25, R25, R17, R32 ;  /* 0x0000001119197223 */ /* 0x000fe20000000020 */
[C---:B------:R-:W-:Y:S01]  /*5550*/  FFMA R13, R29.reuse, R13, R12 ;  /* 0x0000000d1d0d7223 */ /* 0x040fe2000000000c */
[----:B------:R-:W-:Y:S01]  /*5560*/  FFMA R17, R29, R17, R16 ;  /* 0x000000111d117223 */ /* 0x000fe20000000010 */
[----:B------:R-:W3:Y:S01]  /*5570*/  LDS.128 R48, [R84+0x21c0] ;  /* 0x0021c00054307984 */ /* 0x000ee20000000c00 */
[-C--:B------:R-:W-:Y:S01]  /*5580*/  FFMA R12, R26, R14.reuse, R95 ;  /* 0x0000000e1a0c7223 */ /* 0x080fe2000000005f */
[C---:B------:R-:W-:Y:S01]  /*5590*/  FFMA R29, R35.reuse, R15, R20 ;  /* 0x0000000f231d7223 */ /* 0x040fe20000000014 */
[----:B------:R-:W-:Y:S01]  /*55a0*/  FFMA R35, R35, R19, R34 ;  /* 0x0000001323237223 */ /* 0x000fe20000000022 */
[----:B------:R-:W4:Y:S01]  /*55b0*/  LDS.128 R52, [R84+0x23c0] ;  /* 0x0023c00054347984 */ /* 0x000f220000000c00 */
[C---:B------:R-:W-:Y:S01]  /*55c0*/  FFMA R16, R22.reuse, R14, R33 ;  /* 0x0000000e16107223 */ /* 0x040fe20000000021 */
[-C--:B------:R-:W-:Y:S01]  /*55d0*/  FFMA R22, R22, R18.reuse, R21 ;  /* 0x0000001216167223 */ /* 0x080fe20000000015 */
[-C--:B------:R-:W-:Y:S01]  /*55e0*/  FFMA R21, R27, R15.reuse, R12 ;  /* 0x0000000f1b157223 */ /* 0x080fe2000000000c */
[----:B------:R-:W5:Y:S01]  /*55f0*/  LDS.128 R56, [R84+0x1c0] ;  /* 0x0001c00054387984 */ /* 0x000f620000000c00 */
[C---:B------:R-:W-:Y:S01]  /*5600*/  FFMA R33, R23.reuse, R15, R16 ;  /* 0x0000000f17217223 */ /* 0x040fe20000000010 */
[----:B------:R-:W-:Y:S01]  /*5610*/  FFMA R26, R26, R18, R25 ;  /* 0x000000121a1a7223 */ /* 0x000fe20000000019 */
[C---:B------:R-:W-:Y:S01]  /*5620*/  FFMA R14, R30.reuse, R14, R13 ;  /* 0x0000000e1e0e7223 */ /* 0x040fe2000000000d */
[----:B------:R-:W-:Y:S01]  /*5630*/  FFMA R18, R30, R18, R17 ;  /* 0x000000121e127223 */ /* 0x000fe20000000011 */
[-C--:B------:R-:W-:Y:S01]  /*5640*/  FFMA R23, R23, R19.reuse, R22 ;  /* 0x0000001317177223 */ /* 0x080fe20000000016 */
[----:B------:R-:W-:-:S02]  /*5650*/  FFMA R27, R27, R19, R26 ;  /* 0x000000131b1b7223 */ /* 0x000fc4000000001a */
[C---:B------:R-:W-:Y:S01]  /*5660*/  FFMA R25, R31.reuse, R19, R18 ;  /* 0x000000131f197223 */ /* 0x040fe20000000012 */
[----:B------:R-:W-:Y:S01]  /*5670*/  FFMA R31, R31, R15, R14 ;  /* 0x0000000f1f1f7223 */ /* 0x000fe2000000000e */
[----:B------:R-:W-:Y:S01]  /*5680*/  LDS.128 R16, [R94+0x1d0] ;  /* 0x0001d0005e107984 */ /* 0x000fe20000000c00 */
[C---:B-1----:R-:W-:Y:S01]  /*5690*/  FFMA R12, R36.reuse, R40, R29 ;  /* 0x00000028240c7223 */ /* 0x042fe2000000001d */
[----:B--2---:R-:W-:-:S03]  /*56a0*/  FFMA R36, R36, R44, R35 ;  /* 0x0000002c24247223 */ /* 0x004fc60000000023 */
[C---:B------:R-:W-:Y:S01]  /*56b0*/  FFMA R13, R37.reuse, R41, R12 ;  /* 0x00000029250d7223 */ /* 0x040fe2000000000c */
[----:B------:R-:W-:Y:S01]  /*56c0*/  FFMA R37, R37, R45, R36 ;  /* 0x0000002d25257223 */ /* 0x000fe20000000024 */
[----:B---3--:R-:W-:Y:S02]  /*56d0*/  FFMA R12, R48, R40, R33 ;  /* 0x00000028300c7223 */ /* 0x008fe40000000021 */
[----:B------:R-:W-:Y:S01]  /*56e0*/  FFMA R36, R38, R42, R13 ;  /* 0x0000002a26247223 */ /* 0x000fe2000000000d */
[----:B------:R-:W-:Y:S01]  /*56f0*/  FFMA R48, R48, R44, R23 ;  /* 0x0000002c30307223 */ /* 0x000fe20000000017 */
[----:B------:R-:W-:Y:S01]  /*5700*/  FFMA R38, R38, R46, R37 ;  /* 0x0000002e26267223 */ /* 0x000fe20000000025 */
[-C--:B------:R-:W-:Y:S01]  /*5710*/  FFMA R37, R49, R41.reuse, R12 ;  /* 0x0000002931257223 */ /* 0x080fe2000000000c */
[C---:B----4-:R-:W-:Y:S01]  /*5720*/  FFMA R24, R52.reuse, R44, R27 ;  /* 0x0000002c34187223 */ /* 0x050fe2000000001b */
[----:B------:R-:W-:Y:S01]  /*5730*/  FFMA R52, R52, R40, R21 ;  /* 0x0000002834347223 */ /* 0x000fe20000000015 */
[----:B------:R-:W1:Y:S01]  /*5740*/  LDS.128 R12, [R84+0x3d0] ;  /* 0x0003d000540c7984 */ /* 0x000e620000000c00 */
[C---:B-----5:R-:W-:Y:S01]  /*5750*/  FFMA R44, R56.reuse, R44, R25 ;  /* 0x0000002c382c7223 */ /* 0x060fe20000000019 */
[----:B------:R-:W-:Y:S01]  /*5760*/  FFMA R40, R56, R40, R31 ;  /* 0x0000002838287223 */ /* 0x000fe2000000001f */
[C---:B------:R-:W-:Y:S01]  /*5770*/  FFMA R95, R53.reuse, R41, R52 ;  /* 0x00000029355f7223 */ /* 0x040fe20000000034 */
        /* <DEDUP_REMOVED lines=9> */
[----:B------:R-:W-:Y:S01]  /*5810*/  FFMA R39, R39, R47, R38 ;  /* 0x0000002f27277223 */ /* 0x000fe20000000026 */
[C---:B------:R-:W-:Y:S01]  /*5820*/  FFMA R38, R50.reuse, R42, R37 ;  /* 0x0000002a32267223 */ /* 0x040fe20000000025 */
[-C--:B------:R-:W-:Y:S01]  /*5830*/  FFMA R50, R50, R46.reuse, R49 ;  /* 0x0000002e32327223 */ /* 0x080fe20000000031 */
[----:B------:R-:W5:Y:S01]  /*5840*/  LDS.128 R32, [R84+0x1d0] ;  /* 0x0001d00054207984 */ /* 0x000f620000000c00 */
[-C--:B------:R-:W-:Y:S01]  /*5850*/  FFMA R49, R55, R43.reuse, R36 ;  /* 0x0000002b37317223 */ /* 0x080fe20000000024 */
[C---:B------:R-:W-:Y:S01]  /*5860*/  FFMA R37, R51.reuse, R43, R38 ;  /* 0x0000002b33257223 */ /* 0x040fe20000000026 */
[----:B------:R-:W-:Y:S01]  /*5870*/  FFMA R51, R51, R47, R50 ;  /* 0x0000002f33337223 */ /* 0x000fe20000000032 */
[-C--:B------:R-:W-:Y:S01]  /*5880*/  FFMA R54, R54, R46.reuse, R53 ;  /* 0x0000002e36367223 */ /* 0x080fe20000000035 */
[C---:B------:R-:W-:Y:S01]  /*5890*/  FFMA R46, R58.reuse, R46, R45 ;  /* 0x0000002e3a2e7223 */ /* 0x040fe2000000002d */
[----:B------:R-:W-:-:S02]  /*58a0*/  FFMA R42, R58, R42, R41 ;  /* 0x0000002a3a2a7223 */ /* 0x000fc40000000029 */
[-C--:B------:R-:W-:Y:S01]  /*58b0*/  FFMA R55, R55, R47.reuse, R54 ;  /* 0x0000002f37377223 */ /* 0x080fe20000000036 */
[C---:B------:R-:W-:Y:S01]  /*58c0*/  FFMA R47, R59.reuse, R47, R46 ;  /* 0x0000002f3b2f7223 */ /* 0x040fe2000000002e */
[----:B------:R-:W-:Y:S01]  /*58d0*/  FFMA R43, R59, R43, R42 ;  /* 0x0000002b3b2b7223 */ /* 0x000fe2000000002a */
[C---:B-1----:R-:W-:Y:S02]  /*58e0*/  FFMA R36, R12.reuse, R16, R57 ;  /* 0x000000100c247223 */ /* 0x042fe40000000039 */
[----:B------:R-:W-:Y:S01]  /*58f0*/  LDS.128 R56, [R84+0x21e0] ;  /* 0x0021e00054387984 */ /* 0x000fe20000000c00 */
[----:B--2---:R-:W-:Y:S01]  /*5900*/  FFMA R12, R12, R20, R39 ;  /* 0x000000140c0c7223 */ /* 0x004fe20000000027 */
[----:B------:R-:W-:-:S03]  /*5910*/  FFMA R39, R13, R17, R36 ;  /* 0x000000110d277223 */ /* 0x000fc60000000024 */
[-C--:B------:R-:W-:Y:S01]  /*5920*/  FFMA R13, R13, R21.reuse, R12 ;  /* 0x000000150d0d7223 */ /* 0x080fe2000000000c */
[----:B---3--:R-:W-:Y:S01]  /*5930*/  FFMA R36, R24, R20, R51 ;  /* 0x0000001418247223 */ /* 0x008fe20000000033 */
[----:B------:R-:W-:Y:S01]  /*5940*/  FFMA R12, R14, R18, R39 ;  /* 0x000000120e0c7223 */ /* 0x000fe20000000027 */
[----:B------:R-:W-:Y:S01]  /*5950*/  FFMA R24, R24, R16, R37 ;  /* 0x0000001018187223 */ /* 0x000fe20000000025 */
[----:B------:R-:W-:Y:S01]  /*5960*/  FFMA R14, R14, R22, R13 ;  /* 0x000000160e0e7223 */ /* 0x000fe2000000000d */
[C---:B------:R-:W-:Y:S01]  /*5970*/  FFMA R13, R25.reuse, R21, R36 ;  /* 0x00000015190d7223 */ /* 0x040fe20000000024 */
[C---:B----4-:R-:W-:Y:S01]  /*5980*/  FFMA R36, R28.reuse, R16, R49 ;  /* 0x000000101c247223 */ /* 0x050fe20000000031 */
[-C--:B------:R-:W-:Y:S01]  /*5990*/  FFMA R28, R28, R20.reuse, R55 ;  /* 0x000000141c1c7223 */ /* 0x080fe20000000037 */
[----:B------:R-:W1:Y:S01]  /*59a0*/  LDS.128 R48, [R94+0x3e0] ;  /* 0x0003e0005e307984 */ /* 0x000e620000000c00 */
[-C--:B------:R-:W-:Y:S01]  /*59b0*/  FFMA R25, R25, R17.reuse, R24 ;  /* 0x0000001119197223 */ /* 0x080fe20000000018 */
[----:B-----5:R-:W-:Y:S01]  /*59c0*/  FFMA R20, R32, R20, R47 ;  /* 0x0000001420147223 */ /* 0x020fe2000000002f */
[----:B------:R-:W-:Y:S01]  /*59d0*/  FFMA R24, R26, R22, R13 ;  /* 0x000000161a187223 */ /* 0x000fe2000000000d */
[----:B------:R-:W-:Y:S01]  /*59e0*/  LDS.128 R52, [R84+0x3e0] ;  /* 0x0003e00054347984 */ /* 0x000fe20000000c00 */
[----:B------:R-:W-:Y:S01]  /*59f0*/  FFMA R13, R29, R17, R36 ;  /* 0x000000111d0d7223 */ /* 0x000fe20000000024 */
[----:B------:R-:W-:Y:S01]  /*5a00*/  FFMA R16, R32, R16, R43 ;  /* 0x0000001020107223 */ /* 0x000fe2000000002b */
[----:B------:R-:W-:Y:S01]  /*5a10*/  FFMA R26, R26, R18, R25 ;  /* 0x000000121a1a7223 */ /* 0x000fe20000000019 */
[----:B------:R-:W2:Y:S01]  /*5a20*/  LDS.128 R44, [R94+0x1e0] ;  /* 0x0001e0005e2c7984 */ /* 0x000ea20000000c00 */
[----:B------:R-:W-:Y:S01]  /*5a30*/  LOP3.LUT R25, R93, 0x7c, RZ, 0xc0, !PT ;  /* 0x0000007c5d197812 */ /* 0x000fe200078ec0ff */
[----:B------:R-:W-:Y:S01]  /*5a40*/  FFMA R29, R29, R21, R28 ;  /* 0x000000151d1d7223 */ /* 0x000fe2000000001c */
[----:B------:R-:W-:Y:S01]  /*5a50*/  FFMA R17, R33, R17, R16 ;  /* 0x0000001121117223 */ /* 0x000fe20000000010 */
[----:B------:R-:W3:Y:S01]  /*5a60*/  LDS.128 R36, [R84+0x23e0] ;  /* 0x0023e00054247984 */ /* 0x000ee20000000c00 */
[----:B------:R-:W-:Y:S01]  /*5a70*/  ISETP.GE.U32.AND P1, PT, R25, 0x2c, PT ;  /* 0x0000002c1900780c */ /* 0x000fe20003f26070 */
[C---:B------:R-:W-:Y:S01]  /*5a80*/  FFMA R16, R30.reuse, R22, R29 ;  /* 0x000000161e107223 */ /* 0x040fe2000000001d */
[-C--:B------:R-:W-:Y:S01]  /*5a90*/  FFMA R30, R30, R18.reuse, R13 ;  /* 0x000000121e1e7223 */ /* 0x080fe2000000000d */
[----:B------:R-:W4:Y:S01]  /*5aa0*/  LDS.128 R40, [R84+0x1e0] ;  /* 0x0001e00054287984 */ /* 0x000f220000000c00 */
[----:B------:R-:W-:Y:S01]  /*5ab0*/  FFMA R21, R33, R21, R20 ;  /* 0x0000001521157223 */ /* 0x000fe20000000014 */
[----:B------:R-:W-:Y:S01]  /*5ac0*/  SEL R13, RZ, 0x10, P1 ;  /* 0x00000010ff0d7807 */ /* 0x000fe20000800000 */
[C---:B------:R-:W-:Y:S01]  /*5ad0*/  FFMA R18, R34.reuse, R18, R17 ;  /* 0x0000001222127223 */ /* 0x040fe20000000011 */
[-C--:B------:R-:W-:Y:S01]  /*5ae0*/  FFMA R17, R15, R19.reuse, R12 ;  /* 0x000000130f117223 */ /* 0x080fe2000000000c */
[----:B------:R-:W-:Y:S01]  /*5af0*/  FFMA R22, R34, R22, R21 ;  /* 0x0000001622167223 */ /* 0x000fe20000000015 */
[----:B------:R-:W-:Y:S01]  /*5b00*/  SEL R13, R13, RZ, P0 ;  /* 0x000000ff0d0d7207 */ /* 0x000fe20000000000 */
[C---:B------:R-:W-:Y:S01]  /*5b10*/  FFMA R21, R27.reuse, R19, R26 ;  /* 0x000000131b157223 */ /* 0x040fe2000000001a */
[-C--:B------:R-:W-:Y:S01]  /*5b20*/  FFMA R27, R27, R23.reuse, R24 ;  /* 0x000000171b1b7223 */ /* 0x080fe20000000018 */
[----:B------:R-:W-:Y:S01]  /*5b30*/  FFMA R15, R15, R23, R14 ;  /* 0x000000170f0f7223 */ /* 0x000fe2000000000e */
[----:B------:R-:W-:Y:S01]  /*5b40*/  ISETP.NE.U32.AND P1, PT, R13, RZ, PT ;  /* 0x000000ff0d00720c */ /* 0x000fe20003f25070 */
[C---:B------:R-:W-:Y:S01]  /*5b50*/  FFMA R13, R31.reuse, R19, R30 ;  /* 0x000000131f0d7223 */ /* 0x040fe2000000001e */
[----:B------:R-:W-:Y:S01]  /*5b60*/  FFMA R31, R31, R23, R16 ;  /* 0x000000171f1f7223 */ /* 0x000fe20000000010 */
[C---:B------:R-:W-:Y:S01]  /*5b70*/  FFMA R19, R35.reuse, R19, R18 ;  /* 0x0000001323137223 */ /* 0x040fe20000000012 */
[----:B------:R-:W-:-:S02]  /*5b80*/  FFMA R23, R35, R23, R22 ;  /* 0x0000001723177223 */ /* 0x000fc40000000016 */
[----:B------:R-:W-:Y:S01]  /*5b90*/  LDS.128 R32, [R94+0x3f0] ;  /* 0x0003f0005e207984 */ /* 0x000fe20000000c00 */
[----:B-1----:R-:W-:-:S03]  /*5ba0*/  FFMA R12, R56, R48, R27 ;  /* 0x00000030380c7223 */ /* 0x002fc6000000001b */
[----:B------:R-:W-:Y:S01]  /*5bb0*/  LDS.128 R24, [R84+0x1f0] ;  /* 0x0001f00054187984 */ /* 0x000fe20000000c00 */
[C---:B--2---:R-:W-:Y:S01]  /*5bc0*/  FFMA R14, R52.reuse, R44, R17 ;  /* 0x0000002c340e7223 */ /* 0x044fe20000000011 */
[----:B------:R-:W-:Y:S01]  /*5bd0*/  FFMA R17, R57, R49, R12 ;  /* 0x0000003139117223 */ /* 0x000fe2000000000c */
[----:B------:R-:W-:Y:S01]  /*5be0*/  FFMA R52, R52, R48, R15 ;  /* 0x0000003034347223 */ /* 0x000fe2000000000f */
[----:B------:R-:W-:Y:S01]  /*5bf0*/  FFMA R56, R56, R44, R21 ;  /* 0x0000002c38387223 */ /* 0x000fe20000000015 */
[C---:B---3--:R-:W-:Y:S01]  /*5c00*/  FFMA R12, R36.reuse, R48, R31 ;  /* 0x00000030240c7223 */ /* 0x048fe2000000001f */
[-C--:B------:R-:W-:Y:S01]  /*5c10*/  FFMA R36, R36, R44.reuse, R13 ;  /* 0x0000002c24247223 */ /* 0x080fe2000000000d */
[C---:B------:R-:W-:Y:S01]  /*5c20*/  FFMA R15, R53.reuse, R45, R14 ;  /* 0x0000002d350f7223 */ /* 0x040fe2000000000e */
[-C--:B------:R-:W-:Y:S01]  /*5c30*/  FFMA R53, R53, R49.reuse, R52 ;  /* 0x0000003135357223 */ /* 0x080fe20000000034 */
[C---:B------:R-:W-:Y:S01]  /*5c40*/  FFMA R13, R37.reuse, R49, R12 ;  /* 0x00000031250d7223 */ /* 0x040fe2000000000c */
[-C--:B------:R-:W-:Y:S01]  /*5c50*/  FFMA R37, R37, R45.reuse, R36 ;  /* 0x0000002d25257223 */ /* 0x080fe20000000024 */
[C---:B----4-:R-:W-:Y:S01]  /*5c60*/  FFMA R44, R40.reuse, R44, R19 ;  /* 0x0000002c282c7223 */ /* 0x050fe20000000013 */
[----:B------:R-:W-:Y:S01]  /*5c70*/  IADD3 R36, P2, R7, UR4, RZ ;  /* 0x0000000407247c10 */ /* 0x000fe2000ff5e0ff */
[----:B------:R-:W-:Y:S01]  /*5c80*/  FFMA R40, R40, R48, R23 ;  /* 0x0000003028287223 */ /* 0x000fe20000000017 */
[C---:B------:R-:W-:Y:S01]  /*5c90*/  FFMA R48, R38.reuse, R50, R13 ;  /* 0x0000003226307223 */ /* 0x040fe2000000000d */
[-C--:B------:R-:W-:Y:S01]  /*5ca0*/  FFMA R57, R57, R45.reuse, R56 ;  /* 0x0000002d39397223 */ /* 0x080fe20000000038 */
[-C--:B------:R-:W-:Y:S01]  /*5cb0*/  FFMA R38, R38, R46.reuse, R37 ;  /* 0x0000002e26267223 */ /* 0x080fe20000000025 */
[C---:B------:R-:W-:Y:S01]  /*5cc0*/  FFMA R45, R41.reuse, R45, R44 ;  /* 0x0000002d292d7223 */ /* 0x040fe2000000002c */
[----:B------:R-:W-:Y:S01]  /*5cd0*/  IADD3.X R37, R10, UR5, RZ, P2, !PT ;  /* 0x000000050a257c10 */ /* 0x000fe200097fe4ff */
[C---:B------:R-:W-:Y:S01]  /*5ce0*/  FFMA R52, R54.reuse, R46, R15 ;  /* 0x0000002e36347223 */ /* 0x040fe2000000000f */
[-C--:B------:R-:W-:Y:S01]  /*5cf0*/  FFMA R56, R54, R50.reuse, R53 ;  /* 0x0000003236387223 */ /* 0x080fe20000000035 */
[----:B------:R-:W-:Y:S01]  /*5d00*/  IADD3 R44, P2, R6, UR4, RZ ;  /* 0x00000004062c7c10 */ /* 0x000fe2000ff5e0ff */
[C---:B------:R-:W-:Y:S01]  /*5d10*/  FFMA R54, R58.reuse, R50, R17 ;  /* 0x000000323a367223 */ /* 0x040fe20000000011 */
[-C--:B------:R-:W-:Y:S01]  /*5d20*/  FFMA R58, R58, R46.reuse, R57 ;  /* 0x0000002e3a3a7223 */ /* 0x080fe20000000039 */
[C---:B------:R-:W-:Y:S01]  /*5d30*/  FFMA R46, R42.reuse, R46, R45 ;  /* 0x0000002e2a2e7223 */ /* 0x040fe2000000002d */
[----:B------:R-:W-:Y:S01]  /*5d40*/  FFMA R41, R41, R49, R40 ;  /* 0x0000003129297223 */ /* 0x000fe20000000028 */
[----:B------:R-:W-:Y:S01]  /*5d50*/  IADD3.X R45, R9, UR5, RZ, P2, !PT ;  /* 0x00000005092d7c10 */ /* 0x000fe200097fe4ff */
[----:B------:R-:W-:Y:S01]  /*5d60*/  LDS.128 R28, [R94+0x1f0] ;  /* 0x0001f0005e1c7984 */ /* 0x000fe20000000c00 */
[----:B------:R-:W-:Y:S01]  /*5d70*/  IADD3 R40, P2, R5, UR4, RZ ;  /* 0x0000000405287c10 */ /* 0x000fe2000ff5e0ff */
[----:B------:R-:W-:Y:S01]  /*5d80*/  FFMA R42, R42, R50, R41 ;  /* 0x000000322a2a7223 */ /* 0x000fe20000000029 */
[C---:B------:R-:W-:Y:S01]  /*5d90*/  FFMA R49, R55.reuse, R47, R52 ;  /* 0x0000002f37317223 */ /* 0x040fe20000000034 */
[----:B------:R-:W1:Y:S01]  /*5da0*/  LDS.128 R12, [R84+0x3f0] ;  /* 0x0003f000540c7984 */ /* 0x000e620000000c00 */
[----:B------:R-:W-:Y:S01]  /*5db0*/  IADD3.X R41, R8, UR5, RZ, P2, !PT ;  /* 0x0000000508297c10 */ /* 0x000fe200097fe4ff */
[----:B------:R-:W-:Y:S01]  /*5dc0*/  FFMA R55, R55, R51, R56 ;  /* 0x0000003337377223 */ /* 0x000fe20000000038 */
[----:B------:R-:W-:Y:S01]  /*5dd0*/  IADD3 R98, P2, R2, UR4, RZ ;  /* 0x0000000402627c10 */ /* 0x000fe2000ff5e0ff */
[----:B------:R-:W2:Y:S01]  /*5de0*/  LDS.128 R16, [R84+0x21f0] ;  /* 0x0021f00054107984 */ /* 0x000ea20000000c00 */
[C---:B------:R-:W-:Y:S01]  /*5df0*/  FFMA R57, R39.reuse, R47, R38 ;  /* 0x0000002f27397223 */ /* 0x040fe20000000026 */
[----:B------:R-:W-:Y:S01]  /*5e00*/  FFMA R39, R39, R51, R48 ;  /* 0x0000003327277223 */ /* 0x000fe20000000030 */
[----:B------:R-:W-:Y:S01]  /*5e10*/  IADD3.X R99, R4, UR5, RZ, P2, !PT ;  /* 0x0000000504637c10 */ /* 0x000fe200097fe4ff */
[----:B------:R-:W3:Y:S04]  /*5e20*/  LDS.128 R20, [R84+0x23f0] ;  /* 0x0023f00054147984 */ /* 0x000ee80000000c00 */
[----:B------:R-:W-:Y:S06]  /*5e30*/  BAR.SYNC 0x0 ;  /* 0x0000000000007b1d */ /* 0x000fec0000000000 */
[----:B------:R-:W-:Y:S01]  /*5e40*/  IADD3 R96, P2, R0, UR4, RZ ;  /* 0x0000000400607c10 */ /* 0x000fe2000ff5e0ff */
[----:B------:R-:W-:Y:S01]  /*5e50*/  @!PT LDS RZ, [RZ] ;  /* 0x00000000fffff984 */ /* 0x000fe20000000800 */
[----:B------:R-:W-:Y:S01]  /*5e60*/  @!PT LDS RZ, [RZ] ;  /* 0x00000000fffff984 */ /* 0x000fe20000000800 */
[----:B------:R-:W-:Y:S01]  /*5e70*/  @!PT LDS RZ, [RZ] ;  /* 0x00000000fffff984 */ /* 0x000fe20000000800 */
[----:B------:R4:W-:Y:S03]  /*5e80*/  LDGSTS.E.BYPASS.128 [R92], [R36.64], P1 ;  /* 0x00000000245c7fae */ /* 0x0009e60008901c46 */
[----:B------:R-:W-:Y:S01]  /*5e90*/  IADD3.X R97, R3, UR5, RZ, P2, !PT ;  /* 0x0000000503617c10 */ /* 0x000fe200097fe4ff */
[----:B------:R5:W-:Y:S01]  /*5ea0*/  LDGSTS.E.BYPASS.128 [R91], [R44.64], P1 ;  /* 0x000000002c5b7fae */ /* 0x000be20008901c46 */
[----:B------:R-:W-:-:S03]  /*5eb0*/  IADD3 R94, P2, R60, UR4, RZ ;  /* 0x000000043c5e7c10 */ /* 0x000fc6000ff5e0ff */
[----:B------:R1:W-:Y:S01]  /*5ec0*/  LDGSTS.E.BYPASS.128 [R90], [R40.64], P1 ;  /* 0x00000000285a7fae */ /* 0x0003e20008901c46 */
[----:B------:R-:W-:-:S03]  /*5ed0*/  IADD3.X R95, R11, UR5, RZ, P2, !PT ;  /* 0x000000050b5f7c10 */ /* 0x000fc600097fe4ff */
[----:B------:R2:W-:Y:S01]  /*5ee0*/  LDGSTS.E.BYPASS.128 [R89], [R98.64], P1 ;  /* 0x0000000062597fae */ /* 0x0005e20008901c46 */
[----:B-----5:R-:W-:-:S03]  /*5ef0*/  IADD3 R44, P2, R62, UR4, RZ ;  /* 0x000000043e2c7c10 */ /* 0x020fc6000ff5e0ff */
[----:B------:R5:W-:Y:S01]  /*5f00*/  LDGSTS.E.BYPASS.128 [R88], [R96.64], P1 ;  /* 0x0000000060587fae */ /* 0x000be20008901c46 */
[----:B------:R-:W-:-:S03]  /*5f10*/  IADD3.X R45, R61, UR5, RZ, P2, !PT ;  /* 0x000000053d2d7c10 */ /* 0x000fc600097fe4ff */
[----:B------:R2:W-:Y:S01]  /*5f20*/  LDGSTS.E.BYPASS.128 [R87], [R94.64], P1 ;  /* 0x000000005e577fae */ /* 0x0005e20008901c46 */
[----:B-1----:R-:W-:Y:S01]  /*5f30*/  IADD3 R40, P2, R64, UR4, RZ ;  /* 0x0000000440287c10 */ /* 0x002fe2000ff5e0ff */
[----:B------:R-:W-:Y:S02]  /*5f40*/  FFMA R38, R12, R28, R49 ;  /* 0x0000001c0c267223 */ /* 0x000fe40000000031 */
[----:B------:R1:W-:Y:S01]  /*5f50*/  LDGSTS.E.BYPASS.128 [R86], [R44.64], P1 ;  /* 0x000000002c567fae */ /* 0x0003e20008901c46 */
[----:B------:R-:W-:Y:S02]  /*5f60*/  IADD3.X R41, R63, UR5, RZ, P2, !PT ;  /* 0x000000053f297c10 */ /* 0x000fe400097fe4ff */
[----:B----4-:R-:W-:-:S03]  /*5f70*/  IADD3 R36, P2, R66, UR4, RZ ;  /* 0x0000000442247c10 */ /* 0x010fc6000ff5e0ff */
[----:B------:R4:W-:Y:S01]  /*5f80*/  LDGSTS.E.BYPASS.128 [R85], [R40.64], P1 ;  /* 0x0000000028557fae */ /* 0x0009e20008901c46 */
[----:B------:R-:W-:Y:S02]  /*5f90*/  IADD3.X R37, R65, UR5, RZ, P2, !PT ;  /* 0x0000000541257c10 */ /* 0x000fe400097fe4ff */
[----:B-----5:R-:W-:Y:S01]  /*5fa0*/  IADD3 R96, P2, R68, UR4, RZ ;  /* 0x0000000444607c10 */ /* 0x020fe2000ff5e0ff */
[----:B------:R-:W0:Y:S03]  /*5fb0*/  LDGDEPBAR ;  /* 0x00000000000079af */ /* 0x000e260000000000 */
[----:B------:R-:W-:Y:S01]  /*5fc0*/  IADD3.X R97, R67, UR5, RZ, P2, !PT ;  /* 0x0000000543617c10 */ /* 0x000fe200097fe4ff */
[----:B------:R5:W-:Y:S01]  /*5fd0*/  LDGSTS.E.BYPASS.128 [R92+0x4000], [R36.64], P1 ;  /* 0x04000000245c7fae */ /* 0x000be20008901c46 */
[----:B--2---:R-:W-:-:S03]  /*5fe0*/  IADD3 R94, P2, R70, UR4, RZ ;  /* 0x00000004465e7c10 */ /* 0x004fc6000ff5e0ff */
[----:B------:R2:W-:Y:S01]  /*5ff0*/  LDGSTS.E.BYPASS.128 [R91+0x4000], [R96.64], P1 ;  /* 0x04000000605b7fae */ /* 0x0005e20008901c46 */
[----:B------:R-:W-:Y:S02]  /*6000*/  IADD3.X R95, R69, UR5, RZ, P2, !PT ;  /* 0x00000005455f7c10 */ /* 0x000fe400097fe4ff */
[----:B-1----:R-:W-:-:S03]  /*6010*/  IADD3 R44, P2, R72, UR4, RZ ;  /* 0x00000004482c7c10 */ /* 0x002fc6000ff5e0ff */
[----:B------:R1:W-:Y:S01]  /*6020*/  LDGSTS.E.BYPASS.128 [R90+0x4000], [R94.64], P1 ;  /* 0x040000005e5a7fae */ /* 0x0003e20008901c46 */
[----:B------:R-:W-:Y:S02]  /*6030*/  IADD3.X R45, R71, UR5, RZ, P2, !PT ;  /* 0x00000005472d7c10 */ /* 0x000fe400097fe4ff */
[----:B----4-:R-:W-:-:S03]  /*6040*/  IADD3 R40, P2, R74, UR4, RZ ;  /* 0x000000044a287c10 */ /* 0x010fc6000ff5e0ff */
[----:B------:R4:W-:Y:S01]  /*6050*/  LDGSTS.E.BYPASS.128 [R89+0x4000], [R44.64], P1 ;  /* 0x040000002c597fae */ /* 0x0009e20008901c46 */
[----:B------:R-:W-:Y:S02]  /*6060*/  IADD3.X R41, R73, UR5, RZ, P2, !PT ;  /* 0x0000000549297c10 */ /* 0x000fe400097fe4ff */
[----:B-----5:R-:W-:-:S03]  /*6070*/  IADD3 R36, P2, R76, UR4, RZ ;  /* 0x000000044c247c10 */ /* 0x020fc6000ff5e0ff */
[----:B------:R5:W-:Y:S01]  /*6080*/  LDGSTS.E.BYPASS.128 [R88+0x4000], [R40.64], P1 ;  /* 0x0400000028587fae */ /* 0x000be20008901c46 */
[----:B------:R-:W-:Y:S01]  /*6090*/  IADD3.X R37, R75, UR5, RZ, P2, !PT ;  /* 0x000000054b257c10 */ /* 0x000fe200097fe4ff */
[C---:B-1----:R-:W-:Y:S01]  /*60a0*/  FFMA R95, R59.reuse, R47, R58 ;  /* 0x0000002f3b5f7223 */ /* 0x042fe2000000003a */
[----:B------:R-:W-:Y:S01]  /*60b0*/  IADD3 R52, P2, R78, UR4, RZ ;  /* 0x000000044e347c10 */ /* 0x000fe2000ff5e0ff */
[-C--:B------:R-:W-:Y:S01]  /*60c0*/  FFMA R59, R59, R51.reuse, R54 ;  /* 0x000000333b3b7223 */ /* 0x080fe20000000036 */
[----:B------:R-:W-:Y:S01]  /*60d0*/  FFMA R51, R43, R51, R42 ;  /* 0x000000332b337223 */ /* 0x000fe2000000002a */
[----:B----4-:R-:W-:Y:S01]  /*60e0*/  IADD3 R44, P3, R80, UR4, RZ ;  /* 0x00000004502c7c10 */ /* 0x010fe2000ff7e0ff */
[----:B------:R1:W-:Y:S01]  /*60f0*/  LDGSTS.E.BYPASS.128 [R87+0x4000], [R36.64], P1 ;  /* 0x0400000024577fae */ /* 0x0003e20008901c46 */
[----:B------:R-:W-:Y:S01]  /*6100*/  IADD3.X R53, R77, UR5, RZ, P2, !PT ;  /* 0x000000054d357c10 */ /* 0x000fe200097fe4ff */
[----:B------:R-:W-:Y:S01]  /*6110*/  FFMA R43, R43, R47, R46 ;  /* 0x0000002f2b2b7223 */ /* 0x000fe2000000002e */
[----:B------:R-:W-:Y:S01]  /*6120*/  IADD3.X R45, R79, UR5, RZ, P3, !PT ;  /* 0x000000054f2d7c10 */ /* 0x000fe20009ffe4ff */
[----:B------:R-:W-:-:S02]  /*6130*/  UIADD3 UR4, UP0, UR4, 0x200, URZ ;  /* 0x0000020004047890 */ /* 0x000fc4000ff1e03f */
[----:B------:R2:W-:Y:S02]  /*6140*/  LDGSTS.E.BYPASS.128 [R86+0x4000], [R52.64], P1 ;  /* 0x0400000034567fae */ /* 0x0005e40008901c46 */
[----:B------:R-:W-:Y:S02]  /*6150*/  UIADD3.X UR5, URZ, UR5, URZ, UP0, !UPT ;  /* 0x000000053f057290 */ /* 0x000fe400087fe43f */
[----:B------:R2:W-:Y:S01]  /*6160*/  LDGSTS.E.BYPASS.128 [R85+0x4000], [R44.64], P1 ;  /* 0x040000002c557fae */ /* 0x0005e20008901c46 */
[----:B------:R-:W-:Y:S01]  /*6170*/  PLOP3.LUT P1, PT, P0, PT, PT, 0x80, 0x0 ;  /* 0x000000000000781c */ /* 0x000fe2000072f070 */
[----:B-1----:R-:W-:Y:S01]  /*6180*/  FFMA R36, R12, R32, R55 ;  /* 0x000000200c247223 */ /* 0x002fe20000000037 */
[C---:B------:R-:W-:Y:S01]  /*6190*/  FFMA R12, R16.reuse, R28, R95 ;  /* 0x0000001c100c7223 */ /* 0x040fe2000000005f */
[----:B------:R-:W0:Y:S01]  /*61a0*/  LDGDEPBAR ;  /* 0x00000000000079af */ /* 0x000e220000000000 */
[----:B------:R-:W-:Y:S01]  /*61b0*/  FFMA R16, R16, R32, R59 ;  /* 0x0000002010107223 */ /* 0x000fe2000000003b */
[-C--:B------:R-:W-:Y:S01]  /*61c0*/  FFMA R37, R13, R29.reuse, R38 ;  /* 0x0000001d0d257223 */ /* 0x080fe20000000026 */
[----:B-----5:R-:W-:Y:S01]  /*61d0*/  FFMA R41, R17, R29, R12 ;  /* 0x0000001d11297223 */ /* 0x020fe2000000000c */
[-C--:B------:R-:W-:Y:S01]  /*61e0*/  FFMA R13, R13, R33.reuse, R36 ;  /* 0x000000210d0d7223 */ /* 0x080fe20000000024 */
[----:B------:R-:W-:Y:S01]  /*61f0*/  FFMA R17, R17, R33, R16 ;  /* 0x0000002111117223 */ /* 0x000fe20000000010 */
        /* <DEDUP_REMOVED lines=8> */
[C---:B---3--:R-:W-:Y:S01]  /*6280*/  FFMA R12, R20.reuse, R32, R39 ;  /* 0x00000020140c7223 */ /* 0x048fe20000000027 */
[----:B------:R-:W-:Y:S01]  /*6290*/  FFMA R20, R20, R28, R57 ;  /* 0x0000001c14147223 */ /* 0x000fe20000000039 */
[C---:B------:R-:W-:Y:S01]  /*62a0*/  FFMA R32, R24.reuse, R32, R51 ;  /* 0x0000002018207223 */ /* 0x040fe20000000033 */
[----:B------:R-:W-:Y:S01]  /*62b0*/  FFMA R24, R24, R28, R43 ;  /* 0x0000001c18187223 */ /* 0x000fe2000000002b */
[C---:B------:R-:W-:Y:S01]  /*62c0*/  FFMA R13, R21.reuse, R33, R12 ;  /* 0x00000021150d7223 */ /* 0x040fe2000000000c */
[----:B------:R-:W-:Y:S01]  /*62d0*/  FFMA R21, R21, R29, R20 ;  /* 0x0000001d15157223 */ /* 0x000fe20000000014 */
[C---:B------:R-:W-:Y:S01]  /*62e0*/  FFMA R33, R25.reuse, R33, R32 ;  /* 0x0000002119217223 */ /* 0x040fe20000000020 */
[----:B------:R-:W-:Y:S01]  /*62f0*/  FFMA R25, R25, R29, R24 ;  /* 0x0000001d19197223 */ /* 0x000fe20000000018 */
[C---:B------:R-:W-:Y:S01]  /*6300*/  FFMA R12, R22.reuse, R34, R13 ;  /* 0x00000022160c7223 */ /* 0x040fe2000000000d */
[----:B------:R-:W-:Y:S01]  /*6310*/  FFMA R22, R22, R30, R21 ;  /* 0x0000001e16167223 */ /* 0x000fe20000000015 */
[----:B------:R-:W-:-:S04]  /*6320*/  DEPBAR.LE SB0, 0x0 ;  /* 0x000080000000791a */ /* 0x000fc80000000000 */
[C---:B------:R-:W-:Y:S01]  /*6330*/  FFMA R34, R26.reuse, R34, R33 ;  /* 0x000000221a227223 */ /* 0x040fe20000000021 */
[----:B------:R-:W-:Y:S01]  /*6340*/  FFMA R20, R26, R30, R25 ;  /* 0x0000001e1a147223 */ /* 0x000fe20000000019 */
[C---:B------:R-:W-:Y:S01]  /*6350*/  FFMA R22, R23.reuse, R31, R22 ;  /* 0x0000001f17167223 */ /* 0x040fe20000000016 */
[----:B------:R-:W-:Y:S06]  /*6360*/  BAR.SYNC 0x0 ;  /* 0x0000000000007b1d */ /* 0x000fec0000000000 */
[----:B------:R-:W-:Y:S01]  /*6370*/  PLOP3.LUT P0, PT, PT, PT, PT, 0x8, 0x0 ;  /* 0x000000000000781c */ /* 0x000fe20003f0e170 */
[-C--:B------:R-:W-:Y:S01]  /*6380*/  FFMA R23, R23, R35.reuse, R12 ;  /* 0x0000002317177223 */ /* 0x080fe2000000000c */
[C---:B------:R-:W-:Y:S01]  /*6390*/  FFMA R21, R27.reuse, R35, R34 ;  /* 0x000000231b157223 */ /* 0x040fe20000000022 */
[----:B------:R-:W-:Y:S01]  /*63a0*/  FFMA R20, R27, R31, R20 ;  /* 0x0000001f1b147223 */ /* 0x000fe20000000014 */
[----:B--2---:R-:W-:Y:S01]  /*63b0*/  @!P1 CALL.REL.NOINC `(.L_x_0) ;  /* 0x0000001000009944 */ /* 0x004fe20003c00000 */
[----:B------:R-:W-:Y:S05]  /*63c0*/  BRA `(.L_x_1) ;  /* 0xffffafb000007947 */ /* 0x000fea000383ffff */
.L_x_0:
[----:B------:R-:W1:Y:S01]  /*63d0*/  S2R R0, SR_TID.X ;  /* 0x0000000000007919 */ /* 0x000e620000002100 */
[----:B------:R-:W-:Y:S01]  /*63e0*/  LOP3.LUT R81, R81, 0x1c, R93, 0xf8, !PT ;  /* 0x0000001c51517812 */ /* 0x000fe200078ef85d */
[----:B------:R-:W-:Y:S01]  /*63f0*/  ULDC UR4, c[0x0][0x180] ;  /* 0x0000600000047ab9 */ /* 0x000fe20000000800 */
[----:B------:R-:W-:Y:S01]  /*6400*/  MOV R7, 0x4 ;  /* 0x0000000400077802 */ /* 0x000fe20000000f00 */
[----:B------:R-:W-:Y:S01]  /*6410*/  UIMAD UR4, UR4, 0x32, URZ ;  /* 0x00000032040478a4 */ /* 0x000fe2000f8e023f */
[----:B------:R-:W-:Y:S01]  /*6420*/  ISETP.GE.AND P0, PT, R81, 0x80, PT ;  /* 0x000000805100780c */ /* 0x000fe20003f06270 */
[----:B------:R-:W-:-:S04]  /*6430*/  DEPBAR.LE SB0, 0x0 ;  /* 0x000080000000791a */ /* 0x000fc80000000000 */
[----:B------:R-:W-:Y:S06]  /*6440*/  BAR.SYNC 0x0 ;  /* 0x0000000000007b1d */ /* 0x000fec0000000000 */
[----:B------:R-:W-:Y:S01]  /*6450*/  ISETP.LT.AND P1, PT, R82, UR4, !P0 ;  /* 0x0000000452007c0c */ /* 0x000fe2000c721270 */
[----:B------:R-:W-:Y:S01]  /*6460*/  CS2R R24, SRZ ;  /* 0x0000000000187805 */ /* 0x000fe2000001ff00 */
[----:B------:R-:W-:Y:S01]  /*6470*/  CS2R R26, SRZ ;  /* 0x00000000001a7805 */ /* 0x000fe2000001ff00 */
[----:B------:R-:W-:Y:S01]  /*6480*/  CS2R R16, SRZ ;  /* 0x0000000000107805 */ /* 0x000fe2000001ff00 */
[----:B-1----:R-:W-:-:S02]  /*6490*/  SHF.R.U32.HI R2, RZ, 0x3, R0 ;  /* 0x00000003ff027819 */ /* 0x002fc40000011600 */
[----:B------:R-:W-:Y:S02]  /*64a0*/  SHF.R.U32.HI R3, RZ, 0x3, R0 ;  /* 0x00000003ff037819 */ /* 0x000fe40000011600 */
[----:B------:R-:W-:Y:S02]  /*64b0*/  LOP3.LUT R2, R2, 0xe, RZ, 0xc0, !PT ;  /* 0x0000000e02027812 */ /* 0x000fe400078ec0ff */
[----:B------:R-:W-:Y:S02]  /*64c0*/  LOP3.LUT R0, R93, 0x1c, RZ, 0xc0, !PT ;  /* 0x0000001c5d007812 */ /* 0x000fe400078ec0ff */
[----:B------:R-:W-:Y:S01]  /*64d0*/  SGXT.U32 R3, R3, 0x4 ;  /* 0x000000040303781a */ /* 0x000fe20000000000 */
[----:B------:R-:W-:-:S04]  /*64e0*/  IMAD R83, R2, 0x24, R83 ;  /* 0x0000002402537824 */ /* 0x000fc800078e0253 */
[----:B------:R-:W-:Y:S01]  /*64f0*/  IMAD R6, R3, 0x24, R0 ;  /* 0x0000002403067824 */ /* 0x000fe200078e0200 */
[----:B------:R-:W-:Y:S01]  /*6500*/  LOP3.LUT R0, R82, 0x10, RZ, 0xfc, !PT ;  /* 0x0000001052007812 */ /* 0x000fe200078efcff */
[----:B------:R-:W-:Y:S01]  /*6510*/  STS.64 [R83.X4], R20 ;  /* 0x0000001453007388 */ /* 0x000fe20000004a00 */
[----:B------:R-:W-:Y:S02]  /*6520*/  IMAD.WIDE R2, R81, R7, c[0x0][0x160] ;  /* 0x0000580051027625 */ /* 0x000fe400078e0207 */
[----:B------:R-:W-:Y:S01]  /*6530*/  ISETP.LT.AND P0, PT, R0, UR4, !P0 ;  /* 0x0000000400007c0c */ /* 0x000fe2000c701270 */
[----:B------:R-:W-:Y:S04]  /*6540*/  STS.64 [R83.X4+0x90], R14 ;  /* 0x0000900e53007388 */ /* 0x000fe80000004a00 */
[----:B------:R-:W-:Y:S06]  /*6550*/  BAR.SYNC 0x0 ;  /* 0x0000000000007b1d */ /* 0x000fec0000000000 */
[----:B------:R-:W1:Y:S04]  /*6560*/  LDS.128 R8, [R6.X4] ;  /* 0x0000000006087984 */ /* 0x000e680000004c00 */
[----:B------:R-:W-:Y:S06]  /*6570*/  BAR.SYNC 0x0 ;  /* 0x0000000000007b1d */ /* 0x000fec0000000000 */
[----:B------:R-:W-:Y:S04]  /*6580*/  STS.64 [R83.X4], R18 ;  /* 0x0000001253007388 */ /* 0x000fe80000004a00 */
[----:B------:R-:W-:Y:S04]  /*6590*/  STS.64 [R83.X4+0x90], R22 ;  /* 0x0000901653007388 */ /* 0x000fe80000004a00 */
[----:B------:R-:W-:Y:S06]  /*65a0*/  BAR.SYNC 0x0 ;  /* 0x0000000000007b1d */ /* 0x000fec0000000000 */
[----:B------:R2:W1:Y:S01]  /*65b0*/  @P1 LDG.E.EL.128 R24, [R2.64] ;  /* 0x0000000602181981 */ /* 0x000462000c2e1d00 */
[----:B------:R-:W-:-:S03]  /*65c0*/  CS2R R18, SRZ ;  /* 0x0000000000127805 */ /* 0x000fc6000001ff00 */
[----:B------:R-:W3:Y:S04]  /*65d0*/  LDS.128 R12, [R6.X4] ;  /* 0x00000000060c7984 */ /* 0x000ee80000004c00 */
[----:B------:R2:W3:Y:S01]  /*65e0*/  @P0 LDG.E.EL.128 R16, [R2.64] ;  /* 0x0000000602100981 */ /* 0x0004e2000c2e1d00 */
[-C--:B------:R-:W-:Y:S02]  /*65f0*/  LEA R4, R82, R81.reuse, 0x7 ;  /* 0x0000005152047211 */ /* 0x080fe400078e38ff */
[----:B------:R-:W-:-:S03]  /*6600*/  LEA R0, R0, R81, 0x7 ;  /* 0x0000005100007211 */ /* 0x000fc600078e38ff */
[----:B------:R-:W-:-:S04]  /*6610*/  IMAD.WIDE R4, R4, R7, c[0x0][0x178] ;  /* 0x00005e0004047625 */ /* 0x000fc800078e0207 */
[----:B--2---:R-:W-:Y:S01]  /*6620*/  IMAD.WIDE R2, R0, R7, c[0x0][0x178] ;  /* 0x00005e0000027625 */ /* 0x004fe200078e0207 */
[----:B-1----:R-:W-:Y:S01]  /*6630*/  FADD R8, R8, R24 ;  /* 0x0000001808087221 */ /* 0x002fe20000000000 */
[----:B------:R-:W-:Y:S01]  /*6640*/  FADD R9, R9, R25 ;  /* 0x0000001909097221 */ /* 0x000fe20000000000 */
[----:B------:R-:W-:Y:S01]  /*6650*/  FADD R10, R10, R26 ;  /* 0x0000001a0a0a7221 */ /* 0x000fe20000000000 */
[----:B------:R-:W-:-:S05]  /*6660*/  FADD R11, R11, R27 ;  /* 0x0000001b0b0b7221 */ /* 0x000fca0000000000 */
[----:B------:R1:W-:Y:S01]  /*6670*/  @P1 STG.E.128 [R4.64], R8 ;  /* 0x0000000804001986 */ /* 0x0003e2000c101d06 */
[----:B---3--:R-:W-:Y:S01]  /*6680*/  FADD R12, R12, R16 ;  /* 0x000000100c0c7221 */ /* 0x008fe20000000000 */
[----:B------:R-:W-:Y:S01]  /*6690*/  FADD R13, R13, R17 ;  /* 0x000000110d0d7221 */ /* 0x000fe20000000000 */
[----:B------:R-:W-:Y:S01]  /*66a0*/  FADD R14, R14, R18 ;  /* 0x000000120e0e7221 */ /* 0x000fe20000000000 */
[----:B------:R-:W-:Y:S01]  /*66b0*/  FADD R15, R15, R19 ;  /* 0x000000130f0f7221 */ /* 0x000fe20000000000 */
[----:B------:R-:W-:Y:S06]  /*66c0*/  @!P0 EXIT ;  /* 0x000000000000894d */ /* 0x000fec0003800000 */
[----:B------:R-:W-:Y:S01]  /*66d0*/  STG.E.128 [R2.64], R12 ;  /* 0x0000000c02007986 */ /* 0x000fe2000c101d06 */
[----:B------:R-:W-:Y:S05]  /*66e0*/  EXIT ;  /* 0x000000000000794d */ /* 0x000fea0003800000 */
.L_x_2:
[----:B------:R-:W-:-:S00]  /*66f0*/  BRA `(.L_x_2) ;  /* 0xfffffff000007947 */ /* 0x000fc0000383ffff */
[----:B------:R-:W-:-:S00]  /*6700*/  NOP ;  /* 0x0000000000007918 */ /* 0x000fc00000000000 */
[----:B------:R-:W-:-:S00]  /*6710*/  NOP ;  /* 0x0000000000007918 */ /* 0x000fc00000000000 */
[----:B------:R-:W-:-:S00]  /*6720*/  NOP ;  /* 0x0000000000007918 */ /* 0x000fc00000000000 */
[----:B------:R-:W-:-:S00]  /*6730*/  NOP ;  /* 0x0000000000007918 */ /* 0x000fc00000000000 */
[----:B------:R-:W-:-:S00]  /*6740*/  NOP ;  /* 0x0000000000007918 */ /* 0x000fc00000000000 */
[----:B------:R-:W-:-:S00]  /*6750*/  NOP ;  /* 0x0000000000007918 */ /* 0x000fc00000000000 */
[----:B------:R-:W-:-:S00]  /*6760*/  NOP ;  /* 0x0000000000007918 */ /* 0x000fc00000000000 */
[----:B------:R-:W-:-:S00]  /*6770*/  NOP ;  /* 0x0000000000007918 */ /* 0x000fc00000000000 */
.L_x_3:


//--------------------- .nv.shared.triton_mm      --------------------------
	.section	.nv.shared.triton_mm,"aw",@nobits
	.align	16
